	.headerflags	@"EF_CUDA_TEXMODE_UNIFIED EF_CUDA_64BIT_ADDRESS EF_CUDA_SM75 EF_CUDA_VIRTUAL_SM(EF_CUDA_SM75)"
	.elftype	@"ET_EXEC"


//--------------------- .nv.info                  --------------------------
	.section	.nv.info,"",@"SHT_CUDA_INFO"
	.align	4


	//----- nvinfo : EIATTR_REGCOUNT
	.align		4
        /*0000*/ 	.byte	0x04, 0x2f
        /*0002*/ 	.short	(.L_9 - .L_8)
	.align		4
.L_8:
        /*0004*/ 	.word	index@(_Z10simpletest4int4Pi)
        /*0008*/ 	.word	0x0000000c


	//----- nvinfo : EIATTR_MAX_STACK_SIZE
	.align		4
.L_9:
        /*000c*/ 	.byte	0x04, 0x23
        /*000e*/ 	.short	(.L_11 - .L_10)
	.align		4
.L_10:
        /*0010*/ 	.word	index@(_Z10simpletest4int4Pi)
        /*0014*/ 	.word	0x00000000


	//----- nvinfo : EIATTR_MIN_STACK_SIZE
	.align		4
.L_11:
        /*0018*/ 	.byte	0x04, 0x12
        /*001a*/ 	.short	(.L_13 - .L_12)
	.align		4
.L_12:
        /*001c*/ 	.word	index@(_Z10simpletest4int4Pi)
        /*0020*/ 	.word	0x00000000


	//----- nvinfo : EIATTR_FRAME_SIZE
	.align		4
.L_13:
        /*0024*/ 	.byte	0x04, 0x11
        /*0026*/ 	.short	(.L_15 - .L_14)
	.align		4
.L_14:
        /*0028*/ 	.word	index@(_Z10simpletest4int4Pi)
        /*002c*/ 	.word	0x00000000


	//----- nvinfo : EIATTR_REGCOUNT
	.align		4
.L_15:
        /*0030*/ 	.byte	0x04, 0x2f
        /*0032*/ 	.short	(.L_17 - .L_16)
	.align		4
.L_16:
        /*0034*/ 	.word	index@(_Z11nvinfo_testiiPi)
        /*0038*/ 	.word	0x0000000a


	//----- nvinfo : EIATTR_MAX_STACK_SIZE
	.align		4
.L_17:
        /*003c*/ 	.byte	0x04, 0x23
        /*003e*/ 	.short	(.L_19 - .L_18)
	.align		4
.L_18:
        /*0040*/ 	.word	index@(_Z11nvinfo_testiiPi)
        /*0044*/ 	.word	0x00000000


	//----- nvinfo : EIATTR_MIN_STACK_SIZE
	.align		4
.L_19:
        /*0048*/ 	.byte	0x04, 0x12
        /*004a*/ 	.short	(.L_21 - .L_20)
	.align		4
.L_20:
        /*004c*/ 	.word	index@(_Z11nvinfo_testiiPi)
        /*0050*/ 	.word	0x00000000


	//----- nvinfo : EIATTR_FRAME_SIZE
	.align		4
.L_21:
        /*0054*/ 	.byte	0x04, 0x11
        /*0056*/ 	.short	(.L_23 - .L_22)
	.align		4
.L_22:
        /*0058*/ 	.word	index@(_Z11nvinfo_testiiPi)
        /*005c*/ 	.word	0x00000000


	//----- nvinfo : EIATTR_REGCOUNT
	.align		4
.L_23:
        /*0060*/ 	.byte	0x04, 0x2f
        /*0062*/ 	.short	(.L_25 - .L_24)
	.align		4
.L_24:
        /*0064*/ 	.word	index@(_Z4test6float4PS_)
        /*0068*/ 	.word	0x0000000b


	//----- nvinfo : EIATTR_MAX_STACK_SIZE
	.align		4
.L_25:
        /*006c*/ 	.byte	0x04, 0x23
        /*006e*/ 	.short	(.L_27 - .L_26)
	.align		4
.L_26:
        /*0070*/ 	.word	index@(_Z4test6float4PS_)
        /*0074*/ 	.word	0x00000000


	//----- nvinfo : EIATTR_MIN_STACK_SIZE
	.align		4
.L_27:
        /*0078*/ 	.byte	0x04, 0x12
        /*007a*/ 	.short	(.L_29 - .L_28)
	.align		4
.L_28:
        /*007c*/ 	.word	index@(_Z4test6float4PS_)
        /*0080*/ 	.word	0x00000000


	//----- nvinfo : EIATTR_FRAME_SIZE
	.align		4
.L_29:
        /*0084*/ 	.byte	0x04, 0x11
        /*0086*/ 	.short	(.L_31 - .L_30)
	.align		4
.L_30:
        /*0088*/ 	.word	index@(_Z4test6float4PS_)
        /*008c*/ 	.word	0x00000000


	//----- nvinfo : EIATTR_REGCOUNT
	.align		4
.L_31:
        /*0090*/ 	.byte	0x04, 0x2f
        /*0092*/ 	.short	(.L_33 - .L_32)
	.align		4
.L_32:
        /*0094*/ 	.word	index@(_Z11shared_testfPf)
        /*0098*/ 	.word	0x0000000c


	//----- nvinfo : EIATTR_MAX_STACK_SIZE
	.align		4
.L_33:
        /*009c*/ 	.byte	0x04, 0x23
        /*009e*/ 	.short	(.L_35 - .L_34)
	.align		4
.L_34:
        /*00a0*/ 	.word	index@(_Z11shared_testfPf)
        /*00a4*/ 	.word	0x00000000


	//----- nvinfo : EIATTR_MIN_STACK_SIZE
	.align		4
.L_35:
        /*00a8*/ 	.byte	0x04, 0x12
        /*00aa*/ 	.short	(.L_37 - .L_36)
	.align		4
.L_36:
        /*00ac*/ 	.word	index@(_Z11shared_testfPf)
        /*00b0*/ 	.word	0x00000000


	//----- nvinfo : EIATTR_FRAME_SIZE
	.align		4
.L_37:
        /*00b4*/ 	.byte	0x04, 0x11
        /*00b6*/ 	.short	(.L_39 - .L_38)
	.align		4
.L_38:
        /*00b8*/ 	.word	index@(_Z11shared_testfPf)
        /*00bc*/ 	.word	0x00000000


	//----- nvinfo : EIATTR_REGCOUNT
	.align		4
.L_39:
        /*00c0*/ 	.byte	0x04, 0x2f
        /*00c2*/ 	.short	(.L_41 - .L_40)
	.align		4
.L_40:
        /*00c4*/ 	.word	index@(_Z5childPii)
        /*00c8*/ 	.word	0x0000000e


	//----- nvinfo : EIATTR_MAX_STACK_SIZE
	.align		4
.L_41:
        /*00cc*/ 	.byte	0x04, 0x23
        /*00ce*/ 	.short	(.L_43 - .L_42)
	.align		4
.L_42:
        /*00d0*/ 	.word	index@(_Z5childPii)
        /*00d4*/ 	.word	0x00000000


	//----- nvinfo : EIATTR_MIN_STACK_SIZE
	.align		4
.L_43:
        /*00d8*/ 	.byte	0x04, 0x12
        /*00da*/ 	.short	(.L_45 - .L_44)
	.align		4
.L_44:
        /*00dc*/ 	.word	index@(_Z5childPii)
        /*00e0*/ 	.word	0x00000000


	//----- nvinfo : EIATTR_FRAME_SIZE
	.align		4
.L_45:
        /*00e4*/ 	.byte	0x04, 0x11
        /*00e6*/ 	.short	(.L_47 - .L_46)
	.align		4
.L_46:
        /*00e8*/ 	.word	index@(_Z5childPii)
        /*00ec*/ 	.word	0x00000000


	//----- nvinfo : EIATTR_REGCOUNT
	.align		4
.L_47:
        /*00f0*/ 	.byte	0x04, 0x2f
        /*00f2*/ 	.short	(.L_49 - .L_48)
	.align		4
.L_48:
        /*00f4*/ 	.word	index@(_Z10local_testiiPi)
        /*00f8*/ 	.word	0x0000000d


	//----- nvinfo : EIATTR_MAX_STACK_SIZE
	.align		4
.L_49:
        /*00fc*/ 	.byte	0x04, 0x23
        /*00fe*/ 	.short	(.L_51 - .L_50)
	.align		4
.L_50:
        /*0100*/ 	.word	index@(_Z10local_testiiPi)
        /*0104*/ 	.word	0x00000000


	//----- nvinfo : EIATTR_MIN_STACK_SIZE
	.align		4
.L_51:
        /*0108*/ 	.byte	0x04, 0x12
        /*010a*/ 	.short	(.L_53 - .L_52)
	.align		4
.L_52:
        /*010c*/ 	.word	index@(_Z10local_testiiPi)
        /*0110*/ 	.word	0x00000048


	//----- nvinfo : EIATTR_FRAME_SIZE
	.align		4
.L_53:
        /*0114*/ 	.byte	0x04, 0x11
        /*0116*/ 	.short	(.L_55 - .L_54)
	.align		4
.L_54:
        /*0118*/ 	.word	index@(_Z10local_testiiPi)
        /*011c*/ 	.word	0x00000048


	//----- nvinfo : EIATTR_REGCOUNT
	.align		4
.L_55:
        /*0120*/ 	.byte	0x04, 0x2f
        /*0122*/ 	.short	(.L_57 - .L_56)
	.align		4
.L_56:
        /*0124*/ 	.word	index@(_Z7argtestPiS_S_)
        /*0128*/ 	.word	0x00000018


	//----- nvinfo : EIATTR_MAX_STACK_SIZE
	.align		4
.L_57:
        /*012c*/ 	.byte	0x04, 0x23
        /*012e*/ 	.short	(.L_59 - .L_58)
	.align		4
.L_58:
        /*0130*/ 	.word	index@($_Z7argtestPiS_S_$_Z2f7ii)
        /*0134*/ 	.word	0x00000000


	//----- nvinfo : EIATTR_MIN_STACK_SIZE
	.align		4
.L_59:
        /*0138*/ 	.byte	0x04, 0x12
        /*013a*/ 	.short	(.L_61 - .L_60)
	.align		4
.L_60:
        /*013c*/ 	.word	index@($_Z7argtestPiS_S_$_Z2f7ii)
        /*0140*/ 	.word	0x00000008


	//----- nvinfo : EIATTR_FRAME_SIZE
	.align		4
.L_61:
        /*0144*/ 	.byte	0x04, 0x11
        /*0146*/ 	.short	(.L_63 - .L_62)
	.align		4
.L_62:
        /*0148*/ 	.word	index@($_Z7argtestPiS_S_$_Z2f7ii)
        /*014c*/ 	.word	0x00000008


	//----- nvinfo : EIATTR_MAX_STACK_SIZE
	.align		4
.L_63:
        /*0150*/ 	.byte	0x04, 0x23
        /*0152*/ 	.short	(.L_65 - .L_64)
	.align		4
.L_64:
        /*0154*/ 	.word	index@($_Z7argtestPiS_S_$_Z2f6ii)
        /*0158*/ 	.word	0x00000000


	//----- nvinfo : EIATTR_MIN_STACK_SIZE
	.align		4
.L_65:
        /*015c*/ 	.byte	0x04, 0x12
        /*015e*/ 	.short	(.L_67 - .L_66)
	.align		4
.L_66:
        /*0160*/ 	.word	index@($_Z7argtestPiS_S_$_Z2f6ii)
        /*0164*/ 	.word	0x00000008


	//----- nvinfo : EIATTR_FRAME_SIZE
	.align		4
.L_67:
        /*0168*/ 	.byte	0x04, 0x11
        /*016a*/ 	.short	(.L_69 - .L_68)
	.align		4
.L_68:
        /*016c*/ 	.word	index@($_Z7argtestPiS_S_$_Z2f6ii)
        /*0170*/ 	.word	0x00000008


	//----- nvinfo : EIATTR_MAX_STACK_SIZE
	.align		4
.L_69:
        /*0174*/ 	.byte	0x04, 0x23
        /*0176*/ 	.short	(.L_71 - .L_70)
	.align		4
.L_70:
        /*0178*/ 	.word	index@($_Z7argtestPiS_S_$_Z2f5ii)
        /*017c*/ 	.word	0x00000000


	//----- nvinfo : EIATTR_MIN_STACK_SIZE
	.align		4
.L_71:
        /*0180*/ 	.byte	0x04, 0x12
        /*0182*/ 	.short	(.L_73 - .L_72)
	.align		4
.L_72:
        /*0184*/ 	.word	index@($_Z7argtestPiS_S_$_Z2f5ii)
        /*0188*/ 	.word	0x00000000


	//----- nvinfo : EIATTR_FRAME_SIZE
	.align		4
.L_73:
        /*018c*/ 	.byte	0x04, 0x11
        /*018e*/ 	.short	(.L_75 - .L_74)
	.align		4
.L_74:
        /*0190*/ 	.word	index@($_Z7argtestPiS_S_$_Z2f5ii)
        /*0194*/ 	.word	0x00000000


	//----- nvinfo : EIATTR_MAX_STACK_SIZE
	.align		4
.L_75:
        /*0198*/ 	.byte	0x04, 0x23
        /*019a*/ 	.short	(.L_77 - .L_76)
	.align		4
.L_76:
        /*019c*/ 	.word	index@($_Z7argtestPiS_S_$_Z2f4ii)
        /*01a0*/ 	.word	0x00000000


	//----- nvinfo : EIATTR_MIN_STACK_SIZE
	.align		4
.L_77:
        /*01a4*/ 	.byte	0x04, 0x12
        /*01a6*/ 	.short	(.L_79 - .L_78)
	.align		4
.L_78:
        /*01a8*/ 	.word	index@($_Z7argtestPiS_S_$_Z2f4ii)
        /*01ac*/ 	.word	0x00000000


	//----- nvinfo : EIATTR_FRAME_SIZE
	.align		4
.L_79:
        /*01b0*/ 	.byte	0x04, 0x11
        /*01b2*/ 	.short	(.L_81 - .L_80)
	.align		4
.L_80:
        /*01b4*/ 	.word	index@($_Z7argtestPiS_S_$_Z2f4ii)
        /*01b8*/ 	.word	0x00000000


	//----- nvinfo : EIATTR_MAX_STACK_SIZE
	.align		4
.L_81:
        /*01bc*/ 	.byte	0x04, 0x23
        /*01be*/ 	.short	(.L_83 - .L_82)
	.align		4
.L_82:
        /*01c0*/ 	.word	index@($_Z7argtestPiS_S_$_Z2f3ii)
        /*01c4*/ 	.word	0x00000000


	//----- nvinfo : EIATTR_MIN_STACK_SIZE
	.align		4
.L_83:
        /*01c8*/ 	.byte	0x04, 0x12
        /*01ca*/ 	.short	(.L_85 - .L_84)
	.align		4
.L_84:
        /*01cc*/ 	.word	index@($_Z7argtestPiS_S_$_Z2f3ii)
        /*01d0*/ 	.word	0x00000000


	//----- nvinfo : EIATTR_FRAME_SIZE
	.align		4
.L_85:
        /*01d4*/ 	.byte	0x04, 0x11
        /*01d6*/ 	.short	(.L_87 - .L_86)
	.align		4
.L_86:
        /*01d8*/ 	.word	index@($_Z7argtestPiS_S_$_Z2f3ii)
        /*01dc*/ 	.word	0x00000000


	//----- nvinfo : EIATTR_MAX_STACK_SIZE
	.align		4
.L_87:
        /*01e0*/ 	.byte	0x04, 0x23
        /*01e2*/ 	.short	(.L_89 - .L_88)
	.align		4
.L_88:
        /*01e4*/ 	.word	index@($_Z7argtestPiS_S_$_Z2f2ii)
        /*01e8*/ 	.word	0x00000000


	//----- nvinfo : EIATTR_MIN_STACK_SIZE
	.align		4
.L_89:
        /*01ec*/ 	.byte	0x04, 0x12
        /*01ee*/ 	.short	(.L_91 - .L_90)
	.align		4
.L_90:
        /*01f0*/ 	.word	index@($_Z7argtestPiS_S_$_Z2f2ii)
        /*01f4*/ 	.word	0x00000000


	//----- nvinfo : EIATTR_FRAME_SIZE
	.align		4
.L_91:
        /*01f8*/ 	.byte	0x04, 0x11
        /*01fa*/ 	.short	(.L_93 - .L_92)
	.align		4
.L_92:
        /*01fc*/ 	.word	index@($_Z7argtestPiS_S_$_Z2f2ii)
        /*0200*/ 	.word	0x00000000


	//----- nvinfo : EIATTR_MAX_STACK_SIZE
	.align		4
.L_93:
        /*0204*/ 	.byte	0x04, 0x23
        /*0206*/ 	.short	(.L_95 - .L_94)
	.align		4
.L_94:
        /*0208*/ 	.word	index@($_Z7argtestPiS_S_$_Z2f1ii)
        /*020c*/ 	.word	0x00000000


	//----- nvinfo : EIATTR_MIN_STACK_SIZE
	.align		4
.L_95:
        /*0210*/ 	.byte	0x04, 0x12
        /*0212*/ 	.short	(.L_97 - .L_96)
	.align		4
.L_96:
        /*0214*/ 	.word	index@($_Z7argtestPiS_S_$_Z2f1ii)
        /*0218*/ 	.word	0x00000000


	//----- nvinfo : EIATTR_FRAME_SIZE
	.align		4
.L_97:
        /*021c*/ 	.byte	0x04, 0x11
        /*021e*/ 	.short	(.L_99 - .L_98)
	.align		4
.L_98:
        /*0220*/ 	.word	index@($_Z7argtestPiS_S_$_Z2f1ii)
        /*0224*/ 	.word	0x00000000


	//----- nvinfo : EIATTR_MAX_STACK_SIZE
	.align		4
.L_99:
        /*0228*/ 	.byte	0x04, 0x23
        /*022a*/ 	.short	(.L_101 - .L_100)
	.align		4
.L_100:
        /*022c*/ 	.word	index@(_Z7argtestPiS_S_)
        /*0230*/ 	.word	0x00000000


	//----- nvinfo : EIATTR_MIN_STACK_SIZE
	.align		4
.L_101:
        /*0234*/ 	.byte	0x04, 0x12
        /*0236*/ 	.short	(.L_103 - .L_102)
	.align		4
.L_102:
        /*0238*/ 	.word	index@(_Z7argtestPiS_S_)
        /*023c*/ 	.word	0x00000030


	//----- nvinfo : EIATTR_FRAME_SIZE
	.align		4
.L_103:
        /*0240*/ 	.byte	0x04, 0x11
        /*0242*/ 	.short	(.L_105 - .L_104)
	.align		4
.L_104:
        /*0244*/ 	.word	index@(_Z7argtestPiS_S_)
        /*0248*/ 	.word	0x00000028
.L_105:


//--------------------- .nv.info._Z7argtestPiS_S_ --------------------------
	.section	.nv.info._Z7argtestPiS_S_,"",@"SHT_CUDA_INFO"
	.align	4


	//----- nvinfo : EIATTR_SW_WAR
	.align		4
        /*0000*/ 	.byte	0x04, 0x36
        /*0002*/ 	.short	(.L_107 - .L_106)
.L_106:
        /*0004*/ 	.word	0x00000001


	//----- nvinfo : EIATTR_CUDA_API_VERSION
	.align		4
.L_107:
        /*0008*/ 	.byte	0x04, 0x37
        /*000a*/ 	.short	(.L_109 - .L_108)
.L_108:
        /*000c*/ 	.word	0x0000006f


	//----- nvinfo : EIATTR_PARAM_CBANK
	.align		4
.L_109:
        /*0010*/ 	.byte	0x04, 0x0a
        /*0012*/ 	.short	(.L_111 - .L_110)
	.align		4
.L_110:
        /*0014*/ 	.word	index@(.nv.constant0._Z7argtestPiS_S_)
        /*0018*/ 	.short	0x0160
        /*001a*/ 	.short	0x0018


	//----- nvinfo : EIATTR_CBANK_PARAM_SIZE
	.align		4
.L_111:
        /*001c*/ 	.byte	0x03, 0x19
        /*001e*/ 	.short	0x0018


	//----- nvinfo : EIATTR_KPARAM_INFO
	.align		4
        /*0020*/ 	.byte	0x04, 0x17
        /*0022*/ 	.short	(.L_113 - .L_112)
.L_112:
        /*0024*/ 	.word	0x00000000
        /*0028*/ 	.short	0x0002
        /*002a*/ 	.short	0x0010
        /*002c*/ 	.byte	0x00, 0xf0, 0x21, 0x00


	//----- nvinfo : EIATTR_KPARAM_INFO
	.align		4
.L_113:
        /*0030*/ 	.byte	0x04, 0x17
        /*0032*/ 	.short	(.L_115 - .L_114)
.L_114:
        /*0034*/ 	.word	0x00000000
        /*0038*/ 	.short	0x0001
        /*003a*/ 	.short	0x0008
        /*003c*/ 	.byte	0x00, 0xf0, 0x21, 0x00


	//----- nvinfo : EIATTR_KPARAM_INFO
	.align		4
.L_115:
        /*0040*/ 	.byte	0x04, 0x17
        /*0042*/ 	.short	(.L_117 - .L_116)
.L_116:
        /*0044*/ 	.word	0x00000000
        /*0048*/ 	.short	0x0000
        /*004a*/ 	.short	0x0000
        /*004c*/ 	.byte	0x00, 0xf0, 0x21, 0x00


	//----- nvinfo : EIATTR_MAXREG_COUNT
	.align		4
.L_117:
        /*0050*/ 	.byte	0x03, 0x1b
        /*0052*/ 	.short	0x00ff


	//----- nvinfo : EIATTR_BINDLESS_SURFACE_BANK
	.align		4
        /*0054*/ 	.byte	0x02, 0x16
	.zero		1
	.zero		1


	//----- nvinfo : EIATTR_BINDLESS_TEXTURE_BANK
	.align		4
        /*0058*/ 	.byte	0x02, 0x15
	.zero		1
	.zero		1


	//----- nvinfo : EIATTR_EXTERNS
	.align		4
        /*005c*/ 	.byte	0x04, 0x0f
        /*005e*/ 	.short	(.L_119 - .L_118)


	//   ....[0]....
	.align		4
.L_118:
        /*0060*/ 	.word	index@(vprintf)


	//----- nvinfo : EIATTR_EXIT_INSTR_OFFSETS
	.align		4
.L_119:
        /*0064*/ 	.byte	0x04, 0x1c
        /*0066*/ 	.short	(.L_121 - .L_120)


	//   ....[0]....
.L_120:
        /*0068*/ 	.word	0x00000850


	//   ....[1]....
        /*006c*/ 	.word	0x00000930


	//----- nvinfo : EIATTR_CRS_STACK_SIZE
	.align		4
.L_121:
        /*0070*/ 	.byte	0x04, 0x1e
        /*0072*/ 	.short	(.L_123 - .L_122)
.L_122:
        /*0074*/ 	.word	0x00000000
.L_123:


//--------------------- .nv.info._Z10local_testiiPi --------------------------
	.section	.nv.info._Z10local_testiiPi,"",@"SHT_CUDA_INFO"
	.align	4


	//----- nvinfo : EIATTR_SW_WAR
	.align		4
        /*0000*/ 	.byte	0x04, 0x36
        /*0002*/ 	.short	(.L_125 - .L_124)
.L_124:
        /*0004*/ 	.word	0x00000001


	//----- nvinfo : EIATTR_CUDA_API_VERSION
	.align		4
.L_125:
        /*0008*/ 	.byte	0x04, 0x37
        /*000a*/ 	.short	(.L_127 - .L_126)
.L_126:
        /*000c*/ 	.word	0x0000006f


	//----- nvinfo : EIATTR_PARAM_CBANK
	.align		4
.L_127:
        /*0010*/ 	.byte	0x04, 0x0a
        /*0012*/ 	.short	(.L_129 - .L_128)
	.align		4
.L_128:
        /*0014*/ 	.word	index@(.nv.constant0._Z10local_testiiPi)
        /*0018*/ 	.short	0x0160
        /*001a*/ 	.short	0x0010


	//----- nvinfo : EIATTR_CBANK_PARAM_SIZE
	.align		4
.L_129:
        /*001c*/ 	.byte	0x03, 0x19
        /*001e*/ 	.short	0x0010


	//----- nvinfo : EIATTR_KPARAM_INFO
	.align		4
        /*0020*/ 	.byte	0x04, 0x17
        /*0022*/ 	.short	(.L_131 - .L_130)
.L_130:
        /*0024*/ 	.word	0x00000000
        /*0028*/ 	.short	0x0002
        /*002a*/ 	.short	0x0008
        /*002c*/ 	.byte	0x00, 0xf0, 0x21, 0x00


	//----- nvinfo : EIATTR_KPARAM_INFO
	.align		4
.L_131:
        /*0030*/ 	.byte	0x04, 0x17
        /*0032*/ 	.short	(.L_133 - .L_132)
.L_132:
        /*0034*/ 	.word	0x00000000
        /*0038*/ 	.short	0x0001
        /*003a*/ 	.short	0x0004
        /*003c*/ 	.byte	0x00, 0xf0, 0x11, 0x00


	//----- nvinfo : EIATTR_KPARAM_INFO
	.align		4
.L_133:
        /*0040*/ 	.byte	0x04, 0x17
        /*0042*/ 	.short	(.L_135 - .L_134)
.L_134:
        /*0044*/ 	.word	0x00000000
        /*0048*/ 	.short	0x0000
        /*004a*/ 	.short	0x0000
        /*004c*/ 	.byte	0x00, 0xf0, 0x11, 0x00


	//----- nvinfo : EIATTR_MAXREG_COUNT
	.align		4
.L_135:
        /*0050*/ 	.byte	0x03, 0x1b
        /*0052*/ 	.short	0x00ff


	//----- nvinfo : EIATTR_EXIT_INSTR_OFFSETS
	.align		4
        /*0054*/ 	.byte	0x04, 0x1c
        /*0056*/ 	.short	(.L_137 - .L_136)


	//   ....[0]....
.L_136:
        /*0058*/ 	.word	0x00000160
.L_137:


//--------------------- .nv.info._Z5childPii      --------------------------
	.section	.nv.info._Z5childPii,"",@"SHT_CUDA_INFO"
	.align	4


	//----- nvinfo : EIATTR_SW_WAR
	.align		4
        /*0000*/ 	.byte	0x04, 0x36
        /*0002*/ 	.short	(.L_139 - .L_138)
.L_138:
        /*0004*/ 	.word	0x00000001


	//----- nvinfo : EIATTR_CUDA_API_VERSION
	.align		4
.L_139:
        /*0008*/ 	.byte	0x04, 0x37
        /*000a*/ 	.short	(.L_141 - .L_140)
.L_140:
        /*000c*/ 	.word	0x0000006f


	//----- nvinfo : EIATTR_PARAM_CBANK
	.align		4
.L_141:
        /*0010*/ 	.byte	0x04, 0x0a
        /*0012*/ 	.short	(.L_143 - .L_142)
	.align		4
.L_142:
        /*0014*/ 	.word	index@(.nv.constant0._Z5childPii)
        /*0018*/ 	.short	0x0160
        /*001a*/ 	.short	0x000c


	//----- nvinfo : EIATTR_CBANK_PARAM_SIZE
	.align		4
.L_143:
        /*001c*/ 	.byte	0x03, 0x19
        /*001e*/ 	.short	0x000c


	//----- nvinfo : EIATTR_KPARAM_INFO
	.align		4
        /*0020*/ 	.byte	0x04, 0x17
        /*0022*/ 	.short	(.L_145 - .L_144)
.L_144:
        /*0024*/ 	.word	0x00000000
        /*0028*/ 	.short	0x0001
        /*002a*/ 	.short	0x0008
        /*002c*/ 	.byte	0x00, 0xf0, 0x11, 0x00


	//----- nvinfo : EIATTR_KPARAM_INFO
	.align		4
.L_145:
        /*0030*/ 	.byte	0x04, 0x17
        /*0032*/ 	.short	(.L_147 - .L_146)
.L_146:
        /*0034*/ 	.word	0x00000000
        /*0038*/ 	.short	0x0000
        /*003a*/ 	.short	0x0000
        /*003c*/ 	.byte	0x00, 0xf0, 0x21, 0x00


	//----- nvinfo : EIATTR_MAXREG_COUNT
	.align		4
.L_147:
        /*0040*/ 	.byte	0x03, 0x1b
        /*0042*/ 	.short	0x00ff


	//----- nvinfo : EIATTR_EXIT_INSTR_OFFSETS
	.align		4
        /*0044*/ 	.byte	0x04, 0x1c
        /*0046*/ 	.short	(.L_149 - .L_148)


	//   ....[0]....
.L_148:
        /*0048*/ 	.word	0x00000230
.L_149:


//--------------------- .nv.info._Z11shared_testfPf --------------------------
	.section	.nv.info._Z11shared_testfPf,"",@"SHT_CUDA_INFO"
	.align	4


	//----- nvinfo : EIATTR_SW_WAR
	.align		4
        /*0000*/ 	.byte	0x04, 0x36
        /*0002*/ 	.short	(.L_151 - .L_150)
.L_150:
        /*0004*/ 	.word	0x00000001


	//----- nvinfo : EIATTR_CUDA_API_VERSION
	.align		4
.L_151:
        /*0008*/ 	.byte	0x04, 0x37
        /*000a*/ 	.short	(.L_153 - .L_152)
.L_152:
        /*000c*/ 	.word	0x0000006f


	//----- nvinfo : EIATTR_PARAM_CBANK
	.align		4
.L_153:
        /*0010*/ 	.byte	0x04, 0x0a
        /*0012*/ 	.short	(.L_155 - .L_154)
	.align		4
.L_154:
        /*0014*/ 	.word	index@(.nv.constant0._Z11shared_testfPf)
        /*0018*/ 	.short	0x0160
        /*001a*/ 	.short	0x0010


	//----- nvinfo : EIATTR_CBANK_PARAM_SIZE
	.align		4
.L_155:
        /*001c*/ 	.byte	0x03, 0x19
        /*001e*/ 	.short	0x0010


	//----- nvinfo : EIATTR_KPARAM_INFO
	.align		4
        /*0020*/ 	.byte	0x04, 0x17
        /*0022*/ 	.short	(.L_157 - .L_156)
.L_156:
        /*0024*/ 	.word	0x00000000
        /*0028*/ 	.short	0x0001
        /*002a*/ 	.short	0x0008
        /*002c*/ 	.byte	0x00, 0xf0, 0x21, 0x00


	//----- nvinfo : EIATTR_KPARAM_INFO
	.align		4
.L_157:
        /*0030*/ 	.byte	0x04, 0x17
        /*0032*/ 	.short	(.L_159 - .L_158)
.L_158:
        /*0034*/ 	.word	0x00000000
        /*0038*/ 	.short	0x0000
        /*003a*/ 	.short	0x0000
        /*003c*/ 	.byte	0x00, 0xf0, 0x11, 0x00


	//----- nvinfo : EIATTR_MAXREG_COUNT
	.align		4
.L_159:
        /*0040*/ 	.byte	0x03, 0x1b
        /*0042*/ 	.short	0x00ff


	//----- nvinfo : EIATTR_EXIT_INSTR_OFFSETS
	.align		4
        /*0044*/ 	.byte	0x04, 0x1c
        /*0046*/ 	.short	(.L_161 - .L_160)


	//   ....[0]....
.L_160:
        /*0048*/ 	.word	0x00000170
.L_161:


//--------------------- .nv.info._Z4test6float4PS_ --------------------------
	.section	.nv.info._Z4test6float4PS_,"",@"SHT_CUDA_INFO"
	.align	4


	//----- nvinfo : EIATTR_SW_WAR
	.align		4
        /*0000*/ 	.byte	0x04, 0x36
        /*0002*/ 	.short	(.L_163 - .L_162)
.L_162:
        /*0004*/ 	.word	0x00000001


	//----- nvinfo : EIATTR_CUDA_API_VERSION
	.align		4
.L_163:
        /*0008*/ 	.byte	0x04, 0x37
        /*000a*/ 	.short	(.L_165 - .L_164)
.L_164:
        /*000c*/ 	.word	0x0000006f


	//----- nvinfo : EIATTR_PARAM_CBANK
	.align		4
.L_165:
        /*0010*/ 	.byte	0x04, 0x0a
        /*0012*/ 	.short	(.L_167 - .L_166)
	.align		4
.L_166:
        /*0014*/ 	.word	index@(.nv.constant0._Z4test6float4PS_)
        /*0018*/ 	.short	0x0160
        /*001a*/ 	.short	0x0018


	//----- nvinfo : EIATTR_CBANK_PARAM_SIZE
	.align		4
.L_167:
        /*001c*/ 	.byte	0x03, 0x19
        /*001e*/ 	.short	0x0018


	//----- nvinfo : EIATTR_KPARAM_INFO
	.align		4
        /*0020*/ 	.byte	0x04, 0x17
        /*0022*/ 	.short	(.L_169 - .L_168)
.L_168:
        /*0024*/ 	.word	0x00000000
        /*0028*/ 	.short	0x0001
        /*002a*/ 	.short	0x0010
        /*002c*/ 	.byte	0x00, 0xf0, 0x21, 0x00


	//----- nvinfo : EIATTR_KPARAM_INFO
	.align		4
.L_169:
        /*0030*/ 	.byte	0x04, 0x17
        /*0032*/ 	.short	(.L_171 - .L_170)
.L_170:
        /*0034*/ 	.word	0x00000000
        /*0038*/ 	.short	0x0000
        /*003a*/ 	.short	0x0000
        /*003c*/ 	.byte	0x00, 0xf0, 0x41, 0x00


	//----- nvinfo : EIATTR_MAXREG_COUNT
	.align		4
.L_171:
        /*0040*/ 	.byte	0x03, 0x1b
        /*0042*/ 	.short	0x00ff


	//----- nvinfo : EIATTR_EXIT_INSTR_OFFSETS
	.align		4
        /*0044*/ 	.byte	0x04, 0x1c
        /*0046*/ 	.short	(.L_173 - .L_172)


	//   ....[0]....
.L_172:
        /*0048*/ 	.word	0x00000490
.L_173:


//--------------------- .nv.info._Z11nvinfo_testiiPi --------------------------
	.section	.nv.info._Z11nvinfo_testiiPi,"",@"SHT_CUDA_INFO"
	.align	4


	//----- nvinfo : EIATTR_SW_WAR
	.align		4
        /*0000*/ 	.byte	0x04, 0x36
        /*0002*/ 	.short	(.L_175 - .L_174)
.L_174:
        /*0004*/ 	.word	0x00000001


	//----- nvinfo : EIATTR_CUDA_API_VERSION
	.align		4
.L_175:
        /*0008*/ 	.byte	0x04, 0x37
        /*000a*/ 	.short	(.L_177 - .L_176)
.L_176:
        /*000c*/ 	.word	0x0000006f


	//----- nvinfo : EIATTR_PARAM_CBANK
	.align		4
.L_177:
        /*0010*/ 	.byte	0x04, 0x0a
        /*0012*/ 	.short	(.L_179 - .L_178)
	.align		4
.L_178:
        /*0014*/ 	.word	index@(.nv.constant0._Z11nvinfo_testiiPi)
        /*0018*/ 	.short	0x0160
        /*001a*/ 	.short	0x0010


	//----- nvinfo : EIATTR_CBANK_PARAM_SIZE
	.align		4
.L_179:
        /*001c*/ 	.byte	0x03, 0x19
        /*001e*/ 	.short	0x0010


	//----- nvinfo : EIATTR_KPARAM_INFO
	.align		4
        /*0020*/ 	.byte	0x04, 0x17
        /*0022*/ 	.short	(.L_181 - .L_180)
.L_180:
        /*0024*/ 	.word	0x00000000
        /*0028*/ 	.short	0x0002
        /*002a*/ 	.short	0x0008
        /*002c*/ 	.byte	0x00, 0xf0, 0x21, 0x00


	//----- nvinfo : EIATTR_KPARAM_INFO
	.align		4
.L_181:
        /*0030*/ 	.byte	0x04, 0x17
        /*0032*/ 	.short	(.L_183 - .L_182)
.L_182:
        /*0034*/ 	.word	0x00000000
        /*0038*/ 	.short	0x0001
        /*003a*/ 	.short	0x0004
        /*003c*/ 	.byte	0x00, 0xf0, 0x11, 0x00


	//----- nvinfo : EIATTR_KPARAM_INFO
	.align		4
.L_183:
        /*0040*/ 	.byte	0x04, 0x17
        /*0042*/ 	.short	(.L_185 - .L_184)
.L_184:
        /*0044*/ 	.word	0x00000000
        /*0048*/ 	.short	0x0000
        /*004a*/ 	.short	0x0000
        /*004c*/ 	.byte	0x00, 0xf0, 0x11, 0x00


	//----- nvinfo : EIATTR_MAXREG_COUNT
	.align		4
.L_185:
        /*0050*/ 	.byte	0x03, 0x1b
        /*0052*/ 	.short	0x00ff


	//----- nvinfo : EIATTR_EXIT_INSTR_OFFSETS
	.align		4
        /*0054*/ 	.byte	0x04, 0x1c
        /*0056*/ 	.short	(.L_187 - .L_186)


	//   ....[0]....
.L_186:
        /*0058*/ 	.word	0x000000c0


	//----- nvinfo : EIATTR_CTAIDZ_USED
	.align		4
.L_187:
        /*005c*/ 	.byte	0x01, 0x04
	.zero		2


//--------------------- .nv.info._Z10simpletest4int4Pi --------------------------
	.section	.nv.info._Z10simpletest4int4Pi,"",@"SHT_CUDA_INFO"
	.align	4


	//----- nvinfo : EIATTR_SW_WAR
	.align		4
        /*0000*/ 	.byte	0x04, 0x36
        /*0002*/ 	.short	(.L_189 - .L_188)
.L_188:
        /*0004*/ 	.word	0x00000001


	//----- nvinfo : EIATTR_CUDA_API_VERSION
	.align		4
.L_189:
        /*0008*/ 	.byte	0x04, 0x37
        /*000a*/ 	.short	(.L_191 - .L_190)
.L_190:
        /*000c*/ 	.word	0x0000006f


	//----- nvinfo : EIATTR_PARAM_CBANK
	.align		4
.L_191:
        /*0010*/ 	.byte	0x04, 0x0a
        /*0012*/ 	.short	(.L_193 - .L_192)
	.align		4
.L_192:
        /*0014*/ 	.word	index@(.nv.constant0._Z10simpletest4int4Pi)
        /*0018*/ 	.short	0x0160
        /*001a*/ 	.short	0x0018


	//----- nvinfo : EIATTR_CBANK_PARAM_SIZE
	.align		4
.L_193:
        /*001c*/ 	.byte	0x03, 0x19
        /*001e*/ 	.short	0x0018


	//----- nvinfo : EIATTR_KPARAM_INFO
	.align		4
        /*0020*/ 	.byte	0x04, 0x17
        /*0022*/ 	.short	(.L_195 - .L_194)
.L_194:
        /*0024*/ 	.word	0x00000000
        /*0028*/ 	.short	0x0001
        /*002a*/ 	.short	0x0010
        /*002c*/ 	.byte	0x00, 0xf0, 0x21, 0x00


	//----- nvinfo : EIATTR_KPARAM_INFO
	.align		4
.L_195:
        /*0030*/ 	.byte	0x04, 0x17
        /*0032*/ 	.short	(.L_197 - .L_196)
.L_196:
        /*0034*/ 	.word	0x00000000
        /*0038*/ 	.short	0x0000
        /*003a*/ 	.short	0x0000
        /*003c*/ 	.byte	0x00, 0xf0, 0x41, 0x00


	//----- nvinfo : EIATTR_MAXREG_COUNT
	.align		4
.L_197:
        /*0040*/ 	.byte	0x03, 0x1b
        /*0042*/ 	.short	0x00ff


	//----- nvinfo : EIATTR_COOP_GROUP_INSTR_OFFSETS
	.align		4
        /*0044*/ 	.byte	0x04, 0x28
        /*0046*/ 	.short	(.L_199 - .L_198)


	//   ....[0]....
.L_198:
        /*0048*/ 	.word	0x00000160


	//----- nvinfo : EIATTR_EXIT_INSTR_OFFSETS
	.align		4
.L_199:
        /*004c*/ 	.byte	0x04, 0x1c
        /*004e*/ 	.short	(.L_201 - .L_200)


	//   ....[0]....
.L_200:
        /*0050*/ 	.word	0x00000190
.L_201:


//--------------------- .nv.rel.action            --------------------------
	.section	.nv.rel.action,"",@"SHT_CUDA_RELOCINFO"
	.align	8
	.sectionentsize	8
        /*0000*/ 	.byte	0x4b, 0x00, 0x00, 0x00, 0x00, 0x00, 0x00, 0x00, 0x00, 0x02, 0x02, 0x08, 0x10, 0x0a, 0x2f, 0x22
        /* <DEDUP_REMOVED lines=12> */


//--------------------- .nv.constant3             --------------------------
	.section	.nv.constant3,"a",@progbits
	.align	4
.nv.constant3:
	.type		C1,@object
	.size		C1,(C2 - C1)
C1:
	.zero		44
	.type		C2,@object
	.size		C2,(C3 - C2)
C2:
	.zero		260
	.type		C3,@object
	.size		C3,(.L_2 - C3)
C3:
	.zero		17
.L_2:


//--------------------- .nv.constant2._Z7argtestPiS_S_ --------------------------
	.section	.nv.constant2._Z7argtestPiS_S_,"a",@progbits
	.align	4
.nv.constant2._Z7argtestPiS_S_:
        /*0000*/ 	.byte	0x01, 0x00, 0x00, 0x00, 0x00, 0x00, 0x00, 0x00, 0x40, 0x09, 0x00, 0x00, 0x00, 0x00, 0x00, 0x00
        /*0010*/ 	.byte	0x50, 0x09, 0x00, 0x00, 0x00, 0x00, 0x00, 0x00, 0x60, 0x09, 0x00, 0x00, 0x00, 0x00, 0x00, 0x00
        /*0020*/ 	.byte	0x70, 0x09, 0x00, 0x00, 0x00, 0x00, 0x00, 0x00, 0x80, 0x09, 0x00, 0x00, 0x00, 0x00, 0x00, 0x00
        /*0030*/ 	.byte	0xa0, 0x09, 0x00, 0x00, 0x00, 0x00, 0x00, 0x00, 0x80, 0x0b, 0x00, 0x00, 0x00, 0x00, 0x00, 0x00
        /*0040*/ 	.byte	0x19, 0x2d, 0x44, 0x54, 0xfb, 0x21, 0xf9, 0x3b


//--------------------- .nv.constant0._Z7argtestPiS_S_ --------------------------
	.section	.nv.constant0._Z7argtestPiS_S_,"a",@progbits
	.align	4
.nv.constant0._Z7argtestPiS_S_:
	.zero		376
	.align		4
        /*0178*/ 	.word	[20@lo(0x0)=texRef2d]
	.align		4
        /*017c*/ 	.word	[20@lo(0x0)=texRef1d]
	.align		4
        /*0180*/ 	.word	[20@lo(0x0)=fun@R_CUDA_SURF_HEADER_INDEX(inputSurfRef)]
	.align		4
        /*0184*/ 	.word	[20@lo(0x0)=fun@R_CUDA_SURF_HEADER_INDEX(outputSurfRef)]


//--------------------- .nv.constant0._Z10local_testiiPi --------------------------
	.section	.nv.constant0._Z10local_testiiPi,"a",@progbits
	.align	4
.nv.constant0._Z10local_testiiPi:
	.zero		368


//--------------------- .nv.constant0._Z5childPii --------------------------
	.section	.nv.constant0._Z5childPii,"a",@progbits
	.align	4
.nv.constant0._Z5childPii:
	.zero		364


//--------------------- .nv.constant0._Z11shared_testfPf --------------------------
	.section	.nv.constant0._Z11shared_testfPf,"a",@progbits
	.align	4
.nv.constant0._Z11shared_testfPf:
	.zero		368


//--------------------- .nv.constant0._Z4test6float4PS_ --------------------------
	.section	.nv.constant0._Z4test6float4PS_,"a",@progbits
	.align	4
.nv.constant0._Z4test6float4PS_:
	.zero		376


//--------------------- .nv.constant0._Z11nvinfo_testiiPi --------------------------
	.section	.nv.constant0._Z11nvinfo_testiiPi,"a",@progbits
	.align	4
.nv.constant0._Z11nvinfo_testiiPi:
	.zero		368


//--------------------- .nv.constant0._Z10simpletest4int4Pi --------------------------
	.section	.nv.constant0._Z10simpletest4int4Pi,"a",@progbits
	.align	4
.nv.constant0._Z10simpletest4int4Pi:
	.zero		376


//--------------------- .text._Z7argtestPiS_S_    --------------------------
	.section	.text._Z7argtestPiS_S_,"ax",@progbits
	.sectioninfo	@"SHI_REGISTERS=24"
	.align	128
        .global         _Z7argtestPiS_S_
        .type           _Z7argtestPiS_S_,@function
        .size           _Z7argtestPiS_S_,(.L_x_18 - _Z7argtestPiS_S_)
        .other          _Z7argtestPiS_S_,@"STO_CUDA_ENTRY STV_DEFAULT"
_Z7argtestPiS_S_:
.text._Z7argtestPiS_S_:
[----:B------:R-:W-:-:S08]  /*0000*/  IMAD.MOV.U32 R1, RZ, RZ, c[0x0][0x28] ;  /* 0x00000a00ff017624 */ /* 0x000fd000078e00ff */
[----:B------:R-:W-:Y:S01]  /*0010*/  ULDC.64 UR36, c[0x0][0x160] ;  /* 0x0000580000247ab9 */ /* 0x000fe20000000a00 */
[----:B------:R-:W-:Y:S01]  /*0020*/  IADD3 R1, R1, -0x28, RZ ;  /* 0xffffffd801017810 */ /* 0x000fe20007ffe0ff */
[----:B------:R-:W2:Y:S01]  /*0030*/  LDG.E.SYS R5, [UR36] ;  /* 0x00000024ff057981 */ /* 0x000ea2000c1ee900 */
[----:B------:R-:W-:Y:S02]  /*0040*/  MOV R2, 32@lo(flist) ;  /* 0x0000000000027802 */ /* 0x000fe40000000f00 */
[----:B------:R-:W-:Y:S01]  /*0050*/  MOV R3, 32@hi(flist) ;  /* 0x0000000000037802 */ /* 0x000fe20000000f00 */
[----:B------:R-:W0:Y:S04]  /*0060*/  S2R R17, SR_CTAID.X ;  /* 0x0000000000117919 */ /* 0x000e280000002500 */
[----:B------:R-:W0:Y:S01]  /*0070*/  S2R R0, SR_TID.X ;  /* 0x0000000000007919 */ /* 0x000e220000002100 */
[----:B------:R-:W-:-:S02]  /*0080*/  IMAD.MOV.U32 R18, RZ, RZ, 0x4 ;  /* 0x00000004ff127424 */ /* 0x000fc400078e00ff */
[----:B0-----:R-:W-:-:S04]  /*0090*/  IMAD R17, R17, c[0x0][0x0], R0 ;  /* 0x0000000011117a24 */ /* 0x001fc800078e0200 */
[----:B------:R-:W-:-:S04]  /*00a0*/  IMAD.WIDE R18, R17, R18, c[0x0][0x168] ;  /* 0x00005a0011127625 */ /* 0x000fc800078e0212 */
[----:B--2---:R-:W-:-:S04]  /*00b0*/  IMAD.WIDE R2, R5, 0x8, R2 ;  /* 0x0000000805027825 */ /* 0x004fc800078e0202 */
[----:B------:R0:W4:Y:S04]  /*00c0*/  LDG.E.SYS R5, [R18] ;  /* 0x0000000012057381 */ /* 0x00012800001ee900 */
[----:B------:R-:W2:Y:S01]  /*00d0*/  LDG.E.SYS R2, [R2] ;  /* 0x0000000002027381 */ /* 0x000ea200001ee900 */
[----:B------:R-:W-:Y:S01]  /*00e0*/  IMAD.MOV.U32 R4, RZ, RZ, R17 ;  /* 0x000000ffff047224 */ /* 0x000fe200078e0011 */
[----:B------:R-:W-:Y:S01]  /*00f0*/  MOV R20, 0x130 ;  /* 0x0000013000147802 */ /* 0x000fe20000000f00 */
[----:B------:R-:W-:Y:S01]  /*0100*/  IMAD.MOV.U32 R21, RZ, RZ, 0x0 ;  /* 0x00000000ff157424 */ /* 0x000fe200078e00ff */
[----:B--2---:R0:W1:Y:S07]  /*0110*/  LDC.64 R6, c[0x2][R2] ;  /* 0x0080000002067b82 */ /* 0x00406e0000000a00 */
[----:B01--4-:R-:W-:Y:S05]  /*0120*/  CALL.REL.NOINC R6 `(_Z7argtestPiS_S_) ;  /* 0xfffffed006007344 */ /* 0x013fea0003c3ffff */
[----:B------:R-:W0:Y:S01]  /*0130*/  I2F R10, R4 ;  /* 0x00000004000a7306 */ /* 0x000e220000201400 */
[----:B------:R-:W-:Y:S01]  /*0140*/  BMOV.32.CLEAR RZ, B0 ;  /* 0x0000000000ff7355 */ /* 0x000fe20000100000 */
[----:B------:R-:W-:Y:S01]  /*0150*/  BSSY B0, `(.L_x_1) ;  /* 0x000004c000007945 */ /* 0x000fe20003800000 */
[----:B0-----:R-:W-:-:S04]  /*0160*/  FMUL R9, R10, 0.34999999403953552246 ;  /* 0x3eb333330a097820 */ /* 0x001fc80000400000 */
[C---:B------:R-:W-:Y:S01]  /*0170*/  FMUL R0, R9.reuse, 0.63661974668502807617 ;  /* 0x3f22f98309007820 */ /* 0x040fe20000400000 */
[----:B------:R-:W-:-:S05]  /*0180*/  FSETP.GT.AND P0, PT, |R9|, 105615, PT ;  /* 0x47ce47800900780b */ /* 0x000fca0003f04200 */
[----:B------:R-:W0:Y:S02]  /*0190*/  F2I.NTZ R0, R0 ;  /* 0x0000000000007305 */ /* 0x000e240000203100 */
[----:B0-----:R-:W0:Y:S02]  /*01a0*/  I2F R2, R0 ;  /* 0x0000000000027306 */ /* 0x001e240000201400 */
[----:B0-----:R-:W-:-:S04]  /*01b0*/  FFMA R3, R2, -1.5707962512969970703, R9 ;  /* 0xbfc90fda02037823 */ /* 0x001fc80000000009 */
[----:B------:R-:W-:-:S04]  /*01c0*/  FFMA R3, R2, -7.5497894158615963534e-08, R3 ;  /* 0xb3a2216802037823 */ /* 0x000fc80000000003 */
[----:B------:R-:W-:Y:S01]  /*01d0*/  FFMA R2, R2, -5.3903029534742383927e-15, R3 ;  /* 0xa7c234c502027823 */ /* 0x000fe20000000003 */
[----:B------:R-:W-:Y:S07]  /*01e0*/  @!P0 BRA `(.L_x_2) ;  /* 0x0000042000008947 */ /* 0x000fee0003800000 */
[----:B------:R-:W-:-:S12]  /*01f0*/  FSETP.NEU.AND P0, PT, |R9|, +INF , PT ;  /* 0x7f8000000900780b */ /* 0x000fd80003f0d200 */
[----:B------:R-:W-:Y:S05]  /*0200*/  @!P0 BRA `(.L_x_3) ;  /* 0x000003f000008947 */ /* 0x000fea0003800000 */
[--C-:B------:R-:W-:Y:S01]  /*0210*/  SHF.R.U32.HI R2, RZ, 0x17, R9.reuse ;  /* 0x00000017ff027819 */ /* 0x100fe20000011609 */
[----:B------:R-:W-:Y:S01]  /*0220*/  IMAD.SHL.U32 R3, R9, 0x100, RZ ;  /* 0x0000010009037824 */ /* 0x000fe200078e00ff */
[----:B------:R-:W-:Y:S01]  /*0230*/  UMOV UR5, 32@lo(__cudart_i2opi_f) ;  /* 0x0000000000057882 */ /* 0x000fe20000000000 */
[----:B------:R-:W-:Y:S01]  /*0240*/  SHF.R.U32.HI R8, RZ, 0x17, R9 ;  /* 0x00000017ff087819 */ /* 0x000fe20000011609 */
[----:B------:R-:W-:Y:S01]  /*0250*/  UMOV UR6, 32@hi(__cudart_i2opi_f) ;  /* 0x0000000000067882 */ /* 0x000fe20000000000 */
[----:B------:R-:W-:Y:S01]  /*0260*/  SGXT.U32 R2, R2, 0x8 ;  /* 0x000000080202781a */ /* 0x000fe20000000000 */
[----:B------:R-:W-:Y:S01]  /*0270*/  IMAD.MOV.U32 R6, RZ, RZ, RZ ;  /* 0x000000ffff067224 */ /* 0x000fe200078e00ff */
[----:B------:R-:W-:Y:S01]  /*0280*/  LOP3.LUT R13, R3, 0x80000000, RZ, 0xfc, !PT ;  /* 0x80000000030d7812 */ /* 0x000fe200078efcff */
[----:B------:R-:W-:Y:S01]  /*0290*/  IMAD.MOV.U32 R7, RZ, RZ, -0x6 ;  /* 0xfffffffaff077424 */ /* 0x000fe200078e00ff */
[----:B------:R-:W-:Y:S01]  /*02a0*/  IADD3 R2, R2, -0x80, RZ ;  /* 0xffffff8002027810 */ /* 0x000fe20007ffe0ff */
[----:B------:R-:W-:Y:S01]  /*02b0*/  IMAD.MOV.U32 R0, RZ, RZ, R1 ;  /* 0x000000ffff007224 */ /* 0x000fe200078e0001 */
[----:B------:R-:W-:Y:S01]  /*02c0*/  UMOV UR4, URZ ;  /* 0x0000003f00047c82 */ /* 0x000fe20008000000 */
[----:B------:R-:W-:Y:S01]  /*02d0*/  IMAD.U32 R4, RZ, RZ, UR5 ;  /* 0x00000005ff047e24 */ /* 0x000fe2000f8e00ff */
[----:B------:R-:W-:Y:S01]  /*02e0*/  SHF.R.U32.HI R12, RZ, 0x5, R2 ;  /* 0x00000005ff0c7819 */ /* 0x000fe20000011602 */
[----:B------:R-:W-:-:S09]  /*02f0*/  IMAD.U32 R5, RZ, RZ, UR6 ;  /* 0x00000006ff057e24 */ /* 0x000fd2000f8e00ff */
.L_x_4:
[----:B------:R0:W2:Y:S01]  /*0300*/  LDG.E.SYS R2, [R4] ;  /* 0x0000000004027381 */ /* 0x0000a200001ee900 */
[----:B------:R-:W-:-:S04]  /*0310*/  IADD3 R7, R7, 0x1, RZ ;  /* 0x0000000107077810 */ /* 0x000fc80007ffe0ff */
[----:B------:R-:W-:Y:S02]  /*0320*/  ISETP.NE.AND P0, PT, R7, RZ, PT ;  /* 0x000000ff0700720c */ /* 0x000fe40003f05270 */
[----:B0-----:R-:W-:-:S05]  /*0330*/  IADD3 R4, P2, R4, 0x4, RZ ;  /* 0x0000000404047810 */ /* 0x001fca0007f5e0ff */
[----:B------:R-:W-:Y:S02]  /*0340*/  IMAD.X R5, RZ, RZ, R5, P2 ;  /* 0x000000ffff057224 */ /* 0x000fe400010e0605 */
[----:B--2---:R-:W-:-:S07]  /*0350*/  IMAD.WIDE.U32 R2, R2, R13, RZ ;  /* 0x0000000d02027225 */ /* 0x004fce00078e00ff */
[----:B------:R-:W-:-:S04]  /*0360*/  IADD3 R11, P1, R2, R6, RZ ;  /* 0x00000006020b7210 */ /* 0x000fc80007f3e0ff */
[----:B------:R-:W-:-:S04]  /*0370*/  IADD3.X R6, R3, UR4, RZ, P1, !PT ;  /* 0x0000000403067c10 */ /* 0x000fc80008ffe4ff */
[----:B------:R0:W-:Y:S02]  /*0380*/  STL [R0], R11 ;  /* 0x0000000b00007387 */ /* 0x0001e40000100800 */
[----:B0-----:R-:W-:Y:S01]  /*0390*/  IADD3 R0, R0, 0x4, RZ ;  /* 0x0000000400007810 */ /* 0x001fe20007ffe0ff */
[----:B------:R-:W-:Y:S07]  /*03a0*/  @P0 BRA `(.L_x_4) ;  /* 0xffffff5000000947 */ /* 0x000fee000383ffff */
[----:B------:R-:W-:Y:S01]  /*03b0*/  LOP3.LUT R4, R8, 0x1f, RZ, 0xc0, !PT ;  /* 0x0000001f08047812 */ /* 0x000fe200078ec0ff */
[----:B------:R0:W-:Y:S01]  /*03c0*/  STL [R1+0x18], R6 ;  /* 0x0000180601007387 */ /* 0x0001e20000100800 */
[----:B------:R-:W-:Y:S02]  /*03d0*/  IADD3 R0, -R12, 0x6, RZ ;  /* 0x000000060c007810 */ /* 0x000fe40007ffe1ff */
[----:B------:R-:W-:-:S03]  /*03e0*/  ISETP.NE.AND P0, PT, R4, RZ, PT ;  /* 0x000000ff0400720c */ /* 0x000fc60003f05270 */
[----:B------:R-:W-:-:S08]  /*03f0*/  IMAD R8, R0, 0x4, R1 ;  /* 0x0000000400087824 */ /* 0x000fd000078e0201 */
[----:B------:R-:W2:Y:S04]  /*0400*/  LDL R0, [R8] ;  /* 0x0000000008007983 */ /* 0x000ea80000100800 */
[----:B------:R-:W3:Y:S04]  /*0410*/  @P0 LDL R7, [R8+-0x8] ;  /* 0xfffff80008070983 */ /* 0x000ee80000100800 */
[----:B------:R-:W4:Y:S01]  /*0420*/  LDL R3, [R8+-0x4] ;  /* 0xfffffc0008037983 */ /* 0x000f220000100800 */
[----:B------:R-:W-:Y:S02]  /*0430*/  @P0 IADD3 R2, -R4, 0x20, RZ ;  /* 0x0000002004020810 */ /* 0x000fe40007ffe1ff */
[----:B------:R-:W-:-:S04]  /*0440*/  LOP3.LUT R9, R9, 0x80000000, RZ, 0xc0, !PT ;  /* 0x8000000009097812 */ /* 0x000fc800078ec0ff */
[----:B------:R-:W-:Y:S02]  /*0450*/  ISETP.NE.AND P2, PT, R9, RZ, PT ;  /* 0x000000ff0900720c */ /* 0x000fe40003f45270 */
[----:B--2---:R-:W-:Y:S02]  /*0460*/  @P0 SHF.L.U32 R5, R0, R4, RZ ;  /* 0x0000000400050219 */ /* 0x004fe400000006ff */
[-C--:B---3--:R-:W-:Y:S02]  /*0470*/  @P0 SHF.R.U32.HI R7, RZ, R2.reuse, R7 ;  /* 0x00000002ff070219 */ /* 0x088fe40000011607 */
[----:B----4-:R-:W-:Y:S02]  /*0480*/  @P0 SHF.R.U32.HI R2, RZ, R2, R3 ;  /* 0x00000002ff020219 */ /* 0x010fe40000011603 */
[----:B------:R-:W-:-:S03]  /*0490*/  @P0 SHF.L.U32 R4, R3, R4, RZ ;  /* 0x0000000403040219 */ /* 0x000fc600000006ff */
[----:B------:R-:W-:Y:S02]  /*04a0*/  @P0 IMAD.IADD R0, R2, 0x1, R5 ;  /* 0x0000000102000824 */ /* 0x000fe400078e0205 */
[----:B------:R-:W-:-:S05]  /*04b0*/  @P0 IMAD.IADD R3, R7, 0x1, R4 ;  /* 0x0000000107030824 */ /* 0x000fca00078e0204 */
[C---:B------:R-:W-:Y:S01]  /*04c0*/  SHF.L.U32.HI R7, R3.reuse, 0x2, R0 ;  /* 0x0000000203077819 */ /* 0x040fe20000010600 */
[----:B------:R-:W-:-:S03]  /*04d0*/  IMAD.SHL.U32 R3, R3, 0x4, RZ ;  /* 0x0000000403037824 */ /* 0x000fc600078e00ff */
[----:B------:R-:W-:-:S04]  /*04e0*/  SHF.R.U32.HI R11, RZ, 0x1f, R7 ;  /* 0x0000001fff0b7819 */ /* 0x000fc80000011607 */
[----:B------:R-:W-:Y:S02]  /*04f0*/  ISETP.NE.AND P0, PT, R11, RZ, PT ;  /* 0x000000ff0b00720c */ /* 0x000fe40003f05270 */
[----:B------:R-:W-:Y:S02]  /*0500*/  LEA.HI R0, R0, R11, RZ, 0x2 ;  /* 0x0000000b00007211 */ /* 0x000fe400078f10ff */
[----:B------:R-:W-:-:S03]  /*0510*/  ISETP.NE.AND P1, PT, R3, RZ, P0 ;  /* 0x000000ff0300720c */ /* 0x000fc60000725270 */
[----:B------:R-:W-:-:S05]  /*0520*/  @P2 IMAD.MOV R0, RZ, RZ, -R0 ;  /* 0x000000ffff002224 */ /* 0x000fca00078e0a00 */
[----:B------:R-:W-:Y:S01]  /*0530*/  @P0 LOP3.LUT R2, RZ, R7, RZ, 0x33, !PT ;  /* 0x00000007ff020212 */ /* 0x000fe200078e33ff */
[--C-:B0-----:R-:W-:Y:S02]  /*0540*/  @P0 IMAD.MOV R6, RZ, RZ, -R3.reuse ;  /* 0x000000ffff060224 */ /* 0x101fe400078e0a03 */
[----:B------:R-:W-:Y:S01]  /*0550*/  @!P0 IMAD.MOV.U32 R6, RZ, RZ, R3 ;  /* 0x000000ffff068224 */ /* 0x000fe200078e0003 */
[----:B------:R-:W-:-:S05]  /*0560*/  @P0 IADD3 R4, R2, 0x1, RZ ;  /* 0x0000000102040810 */ /* 0x000fca0007ffe0ff */
[----:B------:R-:W-:Y:S01]  /*0570*/  @P1 IMAD.MOV R4, RZ, RZ, R2 ;  /* 0x000000ffff041224 */ /* 0x000fe200078e0202 */
[----:B------:R-:W-:Y:S02]  /*0580*/  @P0 LOP3.LUT P1, RZ, R9, 0x80000000, RZ, 0x3c, !PT ;  /* 0x8000000009ff0812 */ /* 0x000fe40007823cff */
[----:B------:R-:W-:Y:S01]  /*0590*/  @!P0 PLOP3.LUT P1, PT, P2, PT, PT, 0x80, 0x0 ;  /* 0x000000000000881c */ /* 0x000fe2000172f070 */
[----:B------:R-:W-:-:S06]  /*05a0*/  @P0 IMAD.MOV.U32 R7, RZ, RZ, R4 ;  /* 0x000000ffff070224 */ /* 0x000fcc00078e0004 */
[----:B------:R-:W0:Y:S02]  /*05b0*/  I2F.F64.S64 R2, R6 ;  /* 0x0000000600027312 */ /* 0x000e240000301c00 */
[----:B0-----:R-:W0:-:S09]  /*05c0*/  DMUL R4, R2, c[0x2][0x40] ;  /* 0x0080100002047a28 */ /* 0x001e120000000000 */
[----:B0-----:R-:W0:Y:S02]  /*05d0*/  F2F.F32.F64 R4, R4 ;  /* 0x0000000400047310 */ /* 0x001e240000301000 */
[----:B0-----:R-:W-:Y:S01]  /*05e0*/  FSEL R2, R4, -R4, !P1 ;  /* 0x8000000404027208 */ /* 0x001fe20004800000 */
[----:B------:R-:W-:Y:S07]  /*05f0*/  BRA `(.L_x_2) ;  /* 0x0000001000007947 */ /* 0x000fee0003800000 */
.L_x_3:
[----:B------:R-:W-:-:S08]  /*0600*/  FMUL R2, RZ, R9 ;  /* 0x00000009ff027220 */ /* 0x000fd00000400000 */
.L_x_2:
[----:B------:R-:W-:Y:S05]  /*0610*/  BSYNC B0 ;  /* 0x0000000000007941 */ /* 0x000fea0003800000 */
.L_x_1:
[----:B------:R-:W-:Y:S02]  /*0620*/  FADD R4, R10, 0.5 ;  /* 0x3f0000000a047421 */ /* 0x000fe40000000000 */
[----:B------:R-:W-:Y:S02]  /*0630*/  IMAD.MOV.U32 R11, RZ, RZ, -0x3e000000 ;  /* 0xc2000000ff0b7424 */ /* 0x000fe400078e00ff */
[----:B------:R-:W-:Y:S02]  /*0640*/  FADD R5, R4, -1 ;  /* 0xbf80000004057421 */ /* 0x000fe40000000000 */
[----:B------:R-:W-:Y:S02]  /*0650*/  IMAD.MOV.U32 R15, RZ, RZ, RZ ;  /* 0x000000ffff0f7224 */ /* 0x000fe400078e00ff */
[----:B------:R-:W-:-:S02]  /*0660*/  IMAD.MOV.U32 R14, RZ, RZ, R4 ;  /* 0x000000ffff0e7224 */ /* 0x000fc400078e0004 */
[C---:B------:R0:W5:-:S04]  /*0670*/  TEX.SCR.LL RZ, R6, R4, R11, 0x0, 0x5e, 2D, 0x1 ;  /* 0x30005e0b04067b60 */ /* 0x04014800019e01ff */
[--C-:B------:R-:W5:-:S01]  /*0680*/  TEX.SCR.LL RZ, R7, R14, R11, 0x0, 0x5f, 2D, 0x1 ;  /* 0x30005f0b0e077b60 */ /* 0x100f4200019e01ff */
[----:B------:R-:W-:Y:S01]  /*0690*/  LOP3.LUT R3, R0, 0x1, RZ, 0xc0, !PT ;  /* 0x0000000100037812 */ /* 0x000fe200078ec0ff */
[----:B------:R-:W-:-:S03]  /*06a0*/  IMAD.SHL.U32 R16, R17, 0x4, RZ ;  /* 0x0000000411107824 */ /* 0x000fc600078e00ff */
[C---:B------:R-:W-:Y:S01]  /*06b0*/  ISETP.NE.AND P1, PT, R3.reuse, RZ, PT ;  /* 0x000000ff0300720c */ /* 0x040fe20003f25270 */
[----:B------:R-:W-:Y:S01]  /*06c0*/  IMAD.MOV.U32 R10, RZ, RZ, 0x3d2aaabb ;  /* 0x3d2aaabbff0a7424 */ /* 0x000fe200078e00ff */
[----:B------:R-:W-:Y:S01]  /*06d0*/  ISETP.NE.AND P0, PT, R3, RZ, PT ;  /* 0x000000ff0300720c */ /* 0x000fe20003f05270 */
[----:B------:R-:W-:Y:S01]  /*06e0*/  IMAD.MOV.U32 R3, RZ, RZ, -0x46b2bead ;  /* 0xb94d4153ff037424 */ /* 0x000fe200078e00ff */
[----:B------:R-:W5:Y:S01]  /*06f0*/  SULD.D.BA.2D.STRONG.CTA.TRAP R8, [R16], 0x0, 0x60 ;  /* 0x7000600010087b99 */ /* 0x000f6200001f0900 */
[----:B------:R-:W-:Y:S01]  /*0700*/  FMUL R12, R2, R2 ;  /* 0x00000002020c7220 */ /* 0x000fe20000400000 */
[----:B0-----:R-:W-:Y:S01]  /*0710*/  FSEL R4, R10, 0.0083327032625675201416, P0 ;  /* 0x3c0885e40a047808 */ /* 0x001fe20000000000 */
[----:B------:R-:W-:Y:S01]  /*0720*/  IMAD.MOV.U32 R5, RZ, RZ, 0x3effffff ;  /* 0x3effffffff057424 */ /* 0x000fe200078e00ff */
[----:B------:R-:W-:-:S04]  /*0730*/  FSEL R2, R2, 1, !P1 ;  /* 0x3f80000002027808 */ /* 0x000fc80004800000 */
[----:B------:R-:W-:-:S04]  /*0740*/  @P1 IMAD.MOV.U32 R9, RZ, RZ, 0x37cbac00 ;  /* 0x37cbac00ff091424 */ /* 0x000fc800078e00ff */
[----:B------:R-:W-:-:S04]  /*0750*/  @P1 FFMA R3, R12, R9, -0.0013887860113754868507 ;  /* 0xbab607ed0c031423 */ /* 0x000fc80000000009 */
[----:B------:R-:W-:Y:S01]  /*0760*/  FFMA R3, R12, R3, R4 ;  /* 0x000000030c037223 */ /* 0x000fe20000000004 */
[----:B------:R-:W-:Y:S02]  /*0770*/  FSEL R4, -R5, -0.16666662693023681641, P0 ;  /* 0xbe2aaaa805047808 */ /* 0x000fe40000000100 */
[----:B------:R-:W-:-:S03]  /*0780*/  LOP3.LUT P0, RZ, R0, 0x2, RZ, 0xc0, !PT ;  /* 0x0000000200ff7812 */ /* 0x000fc6000780c0ff */
[----:B------:R-:W-:Y:S02]  /*0790*/  FFMA R3, R12, R3, R4 ;  /* 0x000000030c037223 */ /* 0x000fe40000000004 */
[----:B------:R-:W-:-:S04]  /*07a0*/  FFMA R12, R2, R12, RZ ;  /* 0x0000000c020c7223 */ /* 0x000fc800000000ff */
[----:B------:R-:W-:-:S04]  /*07b0*/  FFMA R3, R12, R3, R2 ;  /* 0x000000030c037223 */ /* 0x000fc80000000002 */
[----:B------:R-:W-:Y:S01]  /*07c0*/  @P0 FFMA R3, R3, -1, RZ ;  /* 0xbf80000003030823 */ /* 0x000fe200000000ff */
[----:B------:R-:W-:-:S04]  /*07d0*/  DEPBAR.LE SB5, 0x1 ;  /* 0x0000d0400000791a */ /* 0x000fc80000000000 */
[----:B------:R-:W-:-:S04]  /*07e0*/  FADD R6, R6, R3 ;  /* 0x0000000306067221 */ /* 0x000fc80000000000 */
[----:B------:R-:W-:-:S06]  /*07f0*/  FADD R6, R6, R7 ;  /* 0x0000000706067221 */ /* 0x000fcc0000000000 */
[----:B------:R-:W0:Y:S01]  /*0800*/  F2I.TRUNC.NTZ R3, R6 ;  /* 0x0000000600037305 */ /* 0x000e22000020f100 */
[----:B-----5:R1:W-:Y:S01]  /*0810*/  SUST.D.BA.2D.STRONG.CTA.TRAP [R16], R8, 0x0, 0x61 ;  /* 0x7000610810007b9d */ /* 0x0203e20000110900 */
[----:B0-----:R1:W-:Y:S04]  /*0820*/  STG.E.SYS [R18], R3 ;  /* 0x0000000312007386 */ /* 0x0013e8000010e900 */
[----:B------:R-:W2:Y:S02]  /*0830*/  LDG.E.SYS R0, [UR36+0x4] ;  /* 0x00000424ff007981 */ /* 0x000ea4000c1ee900 */
[----:B--2---:R-:W-:-:S12]  /*0840*/  ISETP.NE.AND P0, PT, R0, R17, PT ;  /* 0x000000110000720c */ /* 0x004fd80003f05270 */
[----:B------:R-:W-:Y:S05]  /*0850*/  @P0 EXIT ;  /* 0x000000000000094d */ /* 0x000fea0003800000 */
[----:B-1----:R-:W2:Y:S01]  /*0860*/  LDG.E.SYS R3, [R18] ;  /* 0x0000000012037381 */ /* 0x002ea200001ee900 */
[----:B------:R-:W-:Y:S01]  /*0870*/  IMAD.MOV.U32 R2, RZ, RZ, R17 ;  /* 0x000000ffff027224 */ /* 0x000fe200078e0011 */
[----:B------:R-:W-:Y:S01]  /*0880*/  UMOV UR4, 32@lo($str) ;  /* 0x0000000000047882 */ /* 0x000fe20000000000 */
[----:B------:R-:W-:Y:S01]  /*0890*/  IMAD.MOV.U32 R6, RZ, RZ, c[0x0][0x20] ;  /* 0x00000800ff067624 */ /* 0x000fe200078e00ff */
[----:B------:R-:W-:Y:S01]  /*08a0*/  UMOV UR5, 32@hi($str) ;  /* 0x0000000000057882 */ /* 0x000fe20000000000 */
[----:B------:R-:W-:Y:S01]  /*08b0*/  IMAD.U32 R4, RZ, RZ, UR4 ;  /* 0x00000004ff047e24 */ /* 0x000fe2000f8e00ff */
[----:B------:R-:W-:Y:S01]  /*08c0*/  MOV R20, 32@lo((_Z7argtestPiS_S_ + .L_x_0@srel)) ;  /* 0x0000000000147802 */ /* 0x000fe20000000f00 */
[----:B------:R-:W-:Y:S01]  /*08d0*/  IMAD.U32 R5, RZ, RZ, UR5 ;  /* 0x00000005ff057e24 */ /* 0x000fe2000f8e00ff */
[----:B------:R-:W-:Y:S02]  /*08e0*/  IADD3 R6, P0, P1, R1, 0x20, R6 ;  /* 0x0000002001067810 */ /* 0x000fe4000791e006 */
[----:B------:R-:W-:-:S02]  /*08f0*/  MOV R21, 32@hi((_Z7argtestPiS_S_ + .L_x_0@srel)) ;  /* 0x0000000000157802 */ /* 0x000fc40000000f00 */
[----:B------:R-:W-:Y:S01]  /*0900*/  IADD3.X R7, RZ, c[0x0][0x24], RZ, P0, P1 ;  /* 0x00000900ff077a10 */ /* 0x000fe200007e24ff */
[----:B--2---:R0:W-:Y:S07]  /*0910*/  STL.64 [R1+0x20], R2 ;  /* 0x0000200201007387 */ /* 0x0041ee0000100a00 */
[----:B0-----:R-:W-:Y:S05]  /*0920*/  CALL.ABS.NOINC `(vprintf) ;  /* 0x0000000000007943 */ /* 0x001fea0003c00000 */
.L_x_0:
[----:B------:R-:W-:Y:S05]  /*0930*/  EXIT ;  /* 0x000000000000794d */ /* 0x000fea0003800000 */
        .type           $_Z7argtestPiS_S_$_Z2f1ii,@function
        .size           $_Z7argtestPiS_S_$_Z2f1ii,($_Z7argtestPiS_S_$_Z2f2ii - $_Z7argtestPiS_S_$_Z2f1ii)
$_Z7argtestPiS_S_$_Z2f1ii:
[----:B------:R-:W-:Y:S05]  /*0940*/  RET.REL.NODEC R20 `(_Z7argtestPiS_S_) ;  /* 0xfffff6b014007950 */ /* 0x000fea0003c3ffff */
        .type           $_Z7argtestPiS_S_$_Z2f2ii,@function
        .size           $_Z7argtestPiS_S_$_Z2f2ii,($_Z7argtestPiS_S_$_Z2f3ii - $_Z7argtestPiS_S_$_Z2f2ii)
$_Z7argtestPiS_S_$_Z2f2ii:
[----:B------:R-:W-:Y:S05]  /*0950*/  RET.REL.NODEC R20 `(_Z7argtestPiS_S_) ;  /* 0xfffff6a014007950 */ /* 0x000fea0003c3ffff */
        .type           $_Z7argtestPiS_S_$_Z2f3ii,@function
        .size           $_Z7argtestPiS_S_$_Z2f3ii,($_Z7argtestPiS_S_$_Z2f4ii - $_Z7argtestPiS_S_$_Z2f3ii)
$_Z7argtestPiS_S_$_Z2f3ii:
[----:B------:R-:W-:Y:S05]  /*0960*/  RET.REL.NODEC R20 `(_Z7argtestPiS_S_) ;  /* 0xfffff69014007950 */ /* 0x000fea0003c3ffff */
        .type           $_Z7argtestPiS_S_$_Z2f4ii,@function
        .size           $_Z7argtestPiS_S_$_Z2f4ii,($_Z7argtestPiS_S_$_Z2f5ii - $_Z7argtestPiS_S_$_Z2f4ii)
$_Z7argtestPiS_S_$_Z2f4ii:
[----:B------:R-:W-:Y:S05]  /*0970*/  RET.REL.NODEC R20 `(_Z7argtestPiS_S_) ;  /* 0xfffff68014007950 */ /* 0x000fea0003c3ffff */
        .type           $_Z7argtestPiS_S_$_Z2f5ii,@function
        .size           $_Z7argtestPiS_S_$_Z2f5ii,($_Z7argtestPiS_S_$_Z2f6ii - $_Z7argtestPiS_S_$_Z2f5ii)
$_Z7argtestPiS_S_$_Z2f5ii:
[----:B------:R-:W-:Y:S01]  /*0980*/  IMAD.IADD R4, R4, 0x1, R5 ;  /* 0x0000000104047824 */ /* 0x000fe200078e0205 */
[----:B------:R-:W-:Y:S07]  /*0990*/  RET.REL.NODEC R20 `(_Z7argtestPiS_S_) ;  /* 0xfffff66014007950 */ /* 0x000fee0003c3ffff */
        .type           $_Z7argtestPiS_S_$_Z2f6ii,@function
        .size           $_Z7argtestPiS_S_$_Z2f6ii,($_Z7argtestPiS_S_$_Z2f7ii - $_Z7argtestPiS_S_$_Z2f6ii)
$_Z7argtestPiS_S_$_Z2f6ii:
[----:B------:R-:W-:-:S08]  /*09a0*/  IADD3 R1, R1, -0x8, RZ ;  /* 0xfffffff801017810 */ /* 0x000fd00007ffe0ff */
[----:B------:R0:W-:Y:S02]  /*09b0*/  STL [R1], R2 ;  /* 0x0000000201007387 */ /* 0x0001e40000100800 */
[-C--:B------:R-:W-:Y:S02]  /*09c0*/  IABS R7, R5.reuse ;  /* 0x0000000500077213 */ /* 0x080fe40000000000 */
[----:B------:R-:W-:-:S04]  /*09d0*/  IABS R8, R5 ;  /* 0x0000000500087213 */ /* 0x000fc80000000000 */
[----:B------:R-:W1:Y:S02]  /*09e0*/  I2F.RP R0, R7 ;  /* 0x0000000700007306 */ /* 0x000e640000209400 */
[----:B-1----:R-:W1:Y:S02]  /*09f0*/  MUFU.RCP R0, R0 ;  /* 0x0000000000007308 */ /* 0x002e640000001000 */
[----:B01----:R-:W-:Y:S01]  /*0a00*/  IADD3 R2, R0, 0xffffffe, RZ ;  /* 0x0ffffffe00027810 */ /* 0x003fe20007ffe0ff */
[----:B------:R-:W-:-:S05]  /*0a10*/  IMAD.MOV R0, RZ, RZ, -R8 ;  /* 0x000000ffff007224 */ /* 0x000fca00078e0a08 */
[----:B------:R0:W1:Y:S02]  /*0a20*/  F2I.FTZ.U32.TRUNC.NTZ R3, R2 ;  /* 0x0000000200037305 */ /* 0x000064000021f000 */
[----:B0-----:R-:W-:Y:S02]  /*0a30*/  IMAD.MOV.U32 R2, RZ, RZ, RZ ;  /* 0x000000ffff027224 */ /* 0x001fe400078e00ff */
[----:B-1----:R-:W-:-:S04]  /*0a40*/  IMAD.MOV R6, RZ, RZ, -R3 ;  /* 0x000000ffff067224 */ /* 0x002fc800078e0a03 */
[----:B------:R-:W-:Y:S01]  /*0a50*/  IMAD R9, R6, R7, RZ ;  /* 0x0000000706097224 */ /* 0x000fe200078e02ff */
[----:B------:R-:W-:Y:S02]  /*0a60*/  IABS R6, R4 ;  /* 0x0000000400067213 */ /* 0x000fe40000000000 */
[----:B------:R-:W-:Y:S01]  /*0a70*/  LOP3.LUT R4, R4, R5, RZ, 0x3c, !PT ;  /* 0x0000000504047212 */ /* 0x000fe200078e3cff */
[----:B------:R-:W-:Y:S02]  /*0a80*/  IMAD.HI.U32 R3, R3, R9, R2 ;  /* 0x0000000903037227 */ /* 0x000fe400078e0002 */
[----:B------:R0:W2:Y:S01]  /*0a90*/  LDL R2, [R1] ;  /* 0x0000000001027983 */ /* 0x0000a20000100800 */
[----:B------:R-:W-:-:S05]  /*0aa0*/  ISETP.GE.AND P1, PT, R4, RZ, PT ;  /* 0x000000ff0400720c */ /* 0x000fca0003f26270 */
[----:B------:R-:W-:-:S06]  /*0ab0*/  IMAD.HI.U32 R3, R3, R6, RZ ;  /* 0x0000000603037227 */ /* 0x000fcc00078e00ff */
[----:B------:R-:W-:-:S05]  /*0ac0*/  IMAD R0, R3, R0, R6 ;  /* 0x0000000003007224 */ /* 0x000fca00078e0206 */
[----:B------:R-:W-:-:S12]  /*0ad0*/  ISETP.GT.U32.AND P2, PT, R7, R0, PT ;  /* 0x000000000700720c */ /* 0x000fd80003f44070 */
[----:B------:R-:W-:Y:S01]  /*0ae0*/  @!P2 IMAD.IADD R0, R0, 0x1, -R7 ;  /* 0x000000010000a824 */ /* 0x000fe200078e0a07 */
[----:B------:R-:W-:Y:S02]  /*0af0*/  @!P2 IADD3 R3, R3, 0x1, RZ ;  /* 0x000000010303a810 */ /* 0x000fe40007ffe0ff */
[----:B------:R-:W-:Y:S02]  /*0b00*/  ISETP.NE.AND P2, PT, R5, RZ, PT ;  /* 0x000000ff0500720c */ /* 0x000fe40003f45270 */
[----:B------:R-:W-:-:S12]  /*0b10*/  ISETP.GE.U32.AND P0, PT, R0, R7, PT ;  /* 0x000000070000720c */ /* 0x000fd80003f06070 */
[----:B------:R-:W-:-:S05]  /*0b20*/  @P0 IADD3 R3, R3, 0x1, RZ ;  /* 0x0000000103030810 */ /* 0x000fca0007ffe0ff */
[----:B------:R-:W-:-:S04]  /*0b30*/  IMAD.MOV.U32 R4, RZ, RZ, R3 ;  /* 0x000000ffff047224 */ /* 0x000fc800078e0003 */
[----:B------:R-:W-:Y:S01]  /*0b40*/  @!P1 IMAD.MOV R4, RZ, RZ, -R4 ;  /* 0x000000ffff049224 */ /* 0x000fe200078e0a04 */
[----:B0-----:R-:W-:-:S04]  /*0b50*/  IADD3 R1, R1, 0x8, RZ ;  /* 0x0000000801017810 */ /* 0x001fc80007ffe0ff */
[----:B------:R-:W-:Y:S01]  /*0b60*/  @!P2 LOP3.LUT R4, RZ, R5, RZ, 0x33, !PT ;  /* 0x00000005ff04a212 */ /* 0x000fe200078e33ff */
[----:B--2---:R-:W-:Y:S07]  /*0b70*/  RET.REL.NODEC R20 `(_Z7argtestPiS_S_) ;  /* 0xfffff48014007950 */ /* 0x004fee0003c3ffff */
        .type           $_Z7argtestPiS_S_$_Z2f7ii,@function
        .size           $_Z7argtestPiS_S_$_Z2f7ii,(.L_x_18 - $_Z7argtestPiS_S_$_Z2f7ii)
$_Z7argtestPiS_S_$_Z2f7ii:
[----:B------:R-:W-:-:S08]  /*0b80*/  IADD3 R1, R1, -0x8, RZ ;  /* 0xfffffff801017810 */ /* 0x000fd00007ffe0ff */
[----:B------:R0:W-:Y:S02]  /*0b90*/  STL [R1], R2 ;  /* 0x0000000201007387 */ /* 0x0001e40000100800 */
[----:B------:R-:W-:Y:S02]  /*0ba0*/  IABS R6, R5 ;  /* 0x0000000500067213 */ /* 0x000fe40000000000 */
[----:B------:R-:W-:Y:S02]  /*0bb0*/  IABS R8, R4 ;  /* 0x0000000400087213 */ /* 0x000fe40000000000 */
[----:B------:R-:W-:Y:S02]  /*0bc0*/  ISETP.GE.AND P2, PT, R4, RZ, PT ;  /* 0x000000ff0400720c */ /* 0x000fe40003f46270 */
[----:B------:R-:W1:Y:S02]  /*0bd0*/  I2F.RP R0, R6 ;  /* 0x0000000600007306 */ /* 0x000e640000209400 */
[----:B-1----:R-:W1:Y:S02]  /*0be0*/  MUFU.RCP R0, R0 ;  /* 0x0000000000007308 */ /* 0x002e640000001000 */
[----:B01----:R-:W-:-:S06]  /*0bf0*/  IADD3 R2, R0, 0xffffffe, RZ ;  /* 0x0ffffffe00027810 */ /* 0x003fcc0007ffe0ff */
[----:B------:R0:W1:Y:S02]  /*0c00*/  F2I.FTZ.U32.TRUNC.NTZ R3, R2 ;  /* 0x0000000200037305 */ /* 0x000064000021f000 */
[----:B0-----:R-:W-:Y:S02]  /*0c10*/  IMAD.MOV.U32 R2, RZ, RZ, RZ ;  /* 0x000000ffff027224 */ /* 0x001fe400078e00ff */
[----:B-1----:R-:W-:-:S04]  /*0c20*/  IMAD.MOV R7, RZ, RZ, -R3 ;  /* 0x000000ffff077224 */ /* 0x002fc800078e0a03 */
[----:B------:R-:W-:-:S04]  /*0c30*/  IMAD R7, R7, R6, RZ ;  /* 0x0000000607077224 */ /* 0x000fc800078e02ff */
[----:B------:R-:W-:Y:S01]  /*0c40*/  IMAD.HI.U32 R3, R3, R7, R2 ;  /* 0x0000000703037227 */ /* 0x000fe200078e0002 */
[----:B------:R-:W-:Y:S01]  /*0c50*/  IABS R7, R5 ;  /* 0x0000000500077213 */ /* 0x000fe20000000000 */
[----:B------:R0:W2:Y:S04]  /*0c60*/  LDL R2, [R1] ;  /* 0x0000000001027983 */ /* 0x0000a80000100800 */
[----:B------:R-:W-:Y:S02]  /*0c70*/  IMAD.MOV R0, RZ, RZ, -R7 ;  /* 0x000000ffff007224 */ /* 0x000fe400078e0a07 */
[----:B------:R-:W-:-:S06]  /*0c80*/  IMAD.HI.U32 R3, R3, R8, RZ ;  /* 0x0000000803037227 */ /* 0x000fcc00078e00ff */
[----:B------:R-:W-:-:S05]  /*0c90*/  IMAD R3, R3, R0, R8 ;  /* 0x0000000003037224 */ /* 0x000fca00078e0208 */
[----:B------:R-:W-:-:S12]  /*0ca0*/  ISETP.GT.U32.AND P0, PT, R6, R3, PT ;  /* 0x000000030600720c */ /* 0x000fd80003f04070 */
[----:B------:R-:W-:Y:S01]  /*0cb0*/  @!P0 IMAD.IADD R3, R3, 0x1, -R6 ;  /* 0x0000000103038824 */ /* 0x000fe200078e0a06 */
[----:B------:R-:W-:-:S04]  /*0cc0*/  ISETP.NE.AND P0, PT, R5, RZ, PT ;  /* 0x000000ff0500720c */ /* 0x000fc80003f05270 */
[----:B------:R-:W-:-:S12]  /*0cd0*/  ISETP.GT.U32.AND P1, PT, R6, R3, PT ;  /* 0x000000030600720c */ /* 0x000fd80003f24070 */
[----:B------:R-:W-:-:S04]  /*0ce0*/  @!P1 IMAD.IADD R3, R3, 0x1, -R6 ;  /* 0x0000000103039824 */ /* 0x000fc800078e0a06 */
[----:B------:R-:W-:-:S04]  /*0cf0*/  IMAD.MOV.U32 R4, RZ, RZ, R3 ;  /* 0x000000ffff047224 */ /* 0x000fc800078e0003 */
[----:B------:R-:W-:Y:S01]  /*0d00*/  @!P2 IMAD.MOV R4, RZ, RZ, -R4 ;  /* 0x000000ffff04a224 */ /* 0x000fe200078e0a04 */
[----:B0-----:R-:W-:-:S04]  /*0d10*/  IADD3 R1, R1, 0x8, RZ ;  /* 0x0000000801017810 */ /* 0x001fc80007ffe0ff */
[----:B------:R-:W-:Y:S01]  /*0d20*/  @!P0 LOP3.LUT R4, RZ, R5, RZ, 0x33, !PT ;  /* 0x00000005ff048212 */ /* 0x000fe200078e33ff */
[----:B--2---:R-:W-:Y:S07]  /*0d30*/  RET.REL.NODEC R20 `(_Z7argtestPiS_S_) ;  /* 0xfffff2c014007950 */ /* 0x004fee0003c3ffff */
.L_x_5:
[----:B------:R-:W-:-:S00]  /*0d40*/  BRA `(.L_x_5) ;  /* 0xfffffff000007947 */ /* 0x000fc0000383ffff */
[----:B------:R-:W-:-:S00]  /*0d50*/  NOP ;  /* 0x0000000000007918 */ /* 0x000fc00000000000 */
[----:B------:R-:W-:-:S00]  /*0d60*/  NOP ;  /* 0x0000000000007918 */ /* 0x000fc00000000000 */
[----:B------:R-:W-:-:S00]  /*0d70*/  NOP ;  /* 0x0000000000007918 */ /* 0x000fc00000000000 */
.L_x_18:


//--------------------- .text._Z10local_testiiPi  --------------------------
	.section	.text._Z10local_testiiPi,"ax",@progbits
	.sectioninfo	@"SHI_REGISTERS=13"
	.align	128
        .global         _Z10local_testiiPi
        .type           _Z10local_testiiPi,@function
        .size           _Z10local_testiiPi,(.L_x_20 - _Z10local_testiiPi)
        .other          _Z10local_testiiPi,@"STO_CUDA_ENTRY STV_DEFAULT"
_Z10local_testiiPi:
.text._Z10local_testiiPi:
[----:B------:R-:W-:-:S08]  /*0000*/  IMAD.MOV.U32 R1, RZ, RZ, c[0x0][0x28] ;  /* 0x00000a00ff017624 */ /* 0x000fd000078e00ff */
[----:B------:R-:W0:Y:S01]  /*0010*/  S2R R0, SR_TID.X ;  /* 0x0000000000007919 */ /* 0x000e220000002100 */
[----:B------:R-:W-:Y:S01]  /*0020*/  IMAD.MOV.U32 R4, RZ, RZ, c[0x0][0x160] ;  /* 0x00005800ff047624 */ /* 0x000fe200078e00ff */
[----:B------:R-:W-:Y:S01]  /*0030*/  IADD3 R1, R1, -0x48, RZ ;  /* 0xffffffb801017810 */ /* 0x000fe20007ffe0ff */
[----:B------:R-:W-:Y:S01]  /*0040*/  IMAD.MOV.U32 R8, RZ, RZ, c[0x0][0x164] ;  /* 0x00005900ff087624 */ /* 0x000fe200078e00ff */
[----:B------:R-:W0:Y:S02]  /*0050*/  S2R R3, SR_CTAID.X ;  /* 0x0000000000037919 */ /* 0x000e240000002500 */
[----:B------:R-:W-:Y:S01]  /*0060*/  SHF.L.U32 R2, R4, 0x1, RZ ;  /* 0x0000000104027819 */ /* 0x000fe200000006ff */
[----:B------:R-:W-:Y:S01]  /*0070*/  IMAD R8, R8, 0x4, R1 ;  /* 0x0000000408087824 */ /* 0x000fe200078e0201 */
[----:B------:R-:W-:-:S03]  /*0080*/  LEA R5, R4, R1, 0x2 ;  /* 0x0000000104057211 */ /* 0x000fc600078e10ff */
[----:B------:R-:W-:Y:S02]  /*0090*/  IMAD R7, R2, 0x4, R1 ;  /* 0x0000000402077824 */ /* 0x000fe400078e0201 */
[----:B0-----:R-:W-:-:S05]  /*00a0*/  IMAD R0, R3, c[0x0][0x0], R0 ;  /* 0x0000000003007a24 */ /* 0x001fca00078e0200 */
[C---:B------:R-:W-:Y:S02]  /*00b0*/  IADD3 R4, R0.reuse, 0x1, RZ ;  /* 0x0000000100047810 */ /* 0x040fe40007ffe0ff */
[----:B------:R-:W-:Y:S01]  /*00c0*/  SHF.L.U32 R6, R0, 0x1, RZ ;  /* 0x0000000100067819 */ /* 0x000fe200000006ff */
[----:B------:R-:W-:Y:S05]  /*00d0*/  STL [R5], R0 ;  /* 0x0000000005007387 */ /* 0x000fea0000100800 */
[----:B------:R-:W-:Y:S04]  /*00e0*/  STL [R5+0x4], R4 ;  /* 0x0000040405007387 */ /* 0x000fe80000100800 */
[----:B------:R-:W-:Y:S04]  /*00f0*/  STL [R7], R6 ;  /* 0x0000000607007387 */ /* 0x000fe80000100800 */
[----:B------:R-:W2:Y:S04]  /*0100*/  LDL R9, [R8] ;  /* 0x0000000008097983 */ /* 0x000ea80000100800 */
[----:B------:R-:W2:Y:S01]  /*0110*/  LDL R10, [R8+0x4] ;  /* 0x00000400080a7983 */ /* 0x000ea20000100800 */
[----:B------:R-:W-:-:S05]  /*0120*/  MOV R3, 0x4 ;  /* 0x0000000400037802 */ /* 0x000fca0000000f00 */
[----:B------:R-:W-:Y:S01]  /*0130*/  IMAD.WIDE R2, R0, R3, c[0x0][0x168] ;  /* 0x00005a0000027625 */ /* 0x000fe200078e0203 */
[----:B--2---:R-:W-:-:S08]  /*0140*/  IADD3 R9, R9, R10, RZ ;  /* 0x0000000a09097210 */ /* 0x004fd00007ffe0ff */
[----:B------:R-:W-:Y:S01]  /*0150*/  STG.E.SYS [R2], R9 ;  /* 0x0000000902007386 */ /* 0x000fe2000010e900 */
[----:B------:R-:W-:Y:S05]  /*0160*/  EXIT ;  /* 0x000000000000794d */ /* 0x000fea0003800000 */
.L_x_6:
[----:B------:R-:W-:-:S00]  /*0170*/  BRA `(.L_x_6) ;  /* 0xfffffff000007947 */ /* 0x000fc0000383ffff */
.L_x_20:


//--------------------- .text._Z5childPii         --------------------------
	.section	.text._Z5childPii,"ax",@progbits
	.sectioninfo	@"SHI_REGISTERS=14"
	.align	128
        .global         _Z5childPii
        .type           _Z5childPii,@function
        .size           _Z5childPii,(.L_x_21 - _Z5childPii)
        .other          _Z5childPii,@"STO_CUDA_ENTRY STV_DEFAULT"
_Z5childPii:
.text._Z5childPii:
[----:B------:R-:W-:-:S08]  /*0000*/  MOV R1, c[0x0][0x28] ;  /* 0x00000a0000017a02 */ /* 0x000fd00000000f00 */
[----:B------:R-:W0:Y:S01]  /*0010*/  S2R R6, SR_TID.X ;  /* 0x0000000000067919 */ /* 0x000e220000002100 */
[----:B------:R-:W-:Y:S02]  /*0020*/  UMOV UR5, 32@lo(GlobalC2) ;  /* 0x0000000000057882 */ /* 0x000fe40000000000 */
[----:B------:R-:W-:Y:S01]  /*0030*/  UMOV UR6, 32@hi(GlobalC2) ;  /* 0x0000000000067882 */ /* 0x000fe20000000000 */
[----:B------:R-:W0:Y:S01]  /*0040*/  S2R R7, SR_CTAID.X ;  /* 0x0000000000077919 */ /* 0x000e220000002500 */
[----:B------:R-:W-:Y:S01]  /*0050*/  UMOV UR4, 32@lo(GlobalC1) ;  /* 0x0000000000047882 */ /* 0x000fe20000000000 */
[----:B------:R-:W-:Y:S01]  /*0060*/  IMAD.U32 R4, RZ, RZ, UR5 ;  /* 0x00000005ff047e24 */ /* 0x000fe2000f8e00ff */
[----:B------:R-:W-:Y:S01]  /*0070*/  UMOV UR5, 32@hi(GlobalC1) ;  /* 0x0000000000057882 */ /* 0x000fe20000000000 */
[----:B------:R-:W-:Y:S01]  /*0080*/  MOV R2, UR4 ;  /* 0x0000000400027c02 */ /* 0x000fe20008000f00 */
[----:B0-----:R-:W-:Y:S01]  /*0090*/  IMAD R7, R7, c[0x0][0x0], R6 ;  /* 0x0000000007077a24 */ /* 0x001fe200078e0206 */
[----:B------:R-:W-:-:S04]  /*00a0*/  MOV R6, RZ ;  /* 0x000000ff00067202 */ /* 0x000fc80000000f00 */
[--C-:B------:R-:W-:Y:S01]  /*00b0*/  SHF.R.S32.HI R5, RZ, 0x1f, R7.reuse ;  /* 0x0000001fff057819 */ /* 0x100fe20000011407 */
[----:B------:R-:W-:-:S03]  /*00c0*/  IMAD.HI R0, R7, -0x6db6db6d, R6 ;  /* 0x9249249307007827 */ /* 0x000fc600078e0206 */
[----:B------:R-:W-:-:S04]  /*00d0*/  LEA.HI R5, R5, R7, RZ, 0x4 ;  /* 0x0000000705057211 */ /* 0x000fc800078f20ff */
[----:B------:R-:W-:-:S04]  /*00e0*/  SHF.R.U32.HI R3, RZ, 0x1f, R0 ;  /* 0x0000001fff037819 */ /* 0x000fc80000011600 */
[----:B------:R-:W-:Y:S02]  /*00f0*/  LEA.HI.SX32 R6, R0, R3, 0x1e ;  /* 0x0000000300067211 */ /* 0x000fe400078ff2ff */
[----:B------:R-:W-:Y:S02]  /*0100*/  LOP3.LUT R3, R5, 0xfffffff0, RZ, 0xc0, !PT ;  /* 0xfffffff005037812 */ /* 0x000fe400078ec0ff */
[----:B------:R-:W-:Y:S01]  /*0110*/  MOV R5, UR6 ;  /* 0x0000000600057c02 */ /* 0x000fe20008000f00 */
[----:B------:R-:W-:Y:S02]  /*0120*/  IMAD R9, R6, -0x7, R7 ;  /* 0xfffffff906097824 */ /* 0x000fe400078e0207 */
[----:B------:R-:W-:Y:S02]  /*0130*/  IMAD.IADD R11, R7, 0x1, -R3 ;  /* 0x00000001070b7824 */ /* 0x000fe400078e0a03 */
[----:B------:R-:W-:Y:S02]  /*0140*/  IMAD.U32 R3, RZ, RZ, UR5 ;  /* 0x00000005ff037e24 */ /* 0x000fe4000f8e00ff */
[----:B------:R-:W-:Y:S01]  /*0150*/  IMAD.WIDE R4, R11, 0x4, R4 ;  /* 0x000000040b047825 */ /* 0x000fe200078e0204 */
[----:B------:R-:W-:-:S03]  /*0160*/  MOV R11, 0x4 ;  /* 0x00000004000b7802 */ /* 0x000fc60000000f00 */
[----:B------:R-:W-:-:S04]  /*0170*/  IMAD.WIDE R2, R9, 0x4, R2 ;  /* 0x0000000409027825 */ /* 0x000fc800078e0202 */
[----:B------:R-:W-:Y:S01]  /*0180*/  IMAD.WIDE R6, R7, R11, c[0x0][0x160] ;  /* 0x0000580007067625 */ /* 0x000fe200078e020b */
[----:B------:R-:W2:Y:S04]  /*0190*/  LDG.E.SYS R5, [R4] ;  /* 0x0000000004057381 */ /* 0x000ea800001ee900 */
[----:B------:R-:W2:Y:S04]  /*01a0*/  LDG.E.SYS R2, [R2] ;  /* 0x0000000002027381 */ /* 0x000ea800001ee900 */
[----:B------:R-:W3:Y:S01]  /*01b0*/  LDG.E.SYS R9, [R6] ;  /* 0x0000000006097381 */ /* 0x000ee200001ee900 */
[----:B------:R-:W-:-:S06]  /*01c0*/  IMAD R8, R11, c[0x0][0x168], RZ ;  /* 0x00005a000b087a24 */ /* 0x000fcc00078e02ff */
[----:B------:R-:W0:Y:S08]  /*01d0*/  LDC R0, c[0x3][R8] ;  /* 0x00c0000008007b82 */ /* 0x000e300000000800 */
[----:B------:R-:W0:Y:S02]  /*01e0*/  LDC R11, c[0x3][R8+0x2c] ;  /* 0x00c00b00080b7b82 */ /* 0x000e240000000800 */
[----:B0-----:R-:W-:-:S02]  /*01f0*/  IADD3 R11, R0, R11, RZ ;  /* 0x0000000b000b7210 */ /* 0x001fc40007ffe0ff */
[----:B--2---:R-:W-:-:S05]  /*0200*/  IADD3 R0, R5, c[0x0][0x168], R2 ;  /* 0x00005a0005007a10 */ /* 0x004fca0007ffe002 */
[----:B---3--:R-:W-:-:S08]  /*0210*/  IMAD R9, R0, R9, R11 ;  /* 0x0000000900097224 */ /* 0x008fd000078e020b */
[----:B------:R-:W-:Y:S01]  /*0220*/  STG.E.SYS [R6], R9 ;  /* 0x0000000906007386 */ /* 0x000fe2000010e900 */
[----:B------:R-:W-:Y:S05]  /*0230*/  EXIT ;  /* 0x000000000000794d */ /* 0x000fea0003800000 */
.L_x_7:
[----:B------:R-:W-:-:S00]  /*0240*/  BRA `(.L_x_7) ;  /* 0xfffffff000007947 */ /* 0x000fc0000383ffff */
[----:B------:R-:W-:-:S00]  /*0250*/  NOP ;  /* 0x0000000000007918 */ /* 0x000fc00000000000 */
[----:B------:R-:W-:-:S00]  /*0260*/  NOP ;  /* 0x0000000000007918 */ /* 0x000fc00000000000 */
[----:B------:R-:W-:-:S00]  /*0270*/  NOP ;  /* 0x0000000000007918 */ /* 0x000fc00000000000 */
.L_x_21:


//--------------------- .text._Z11shared_testfPf  --------------------------
	.section	.text._Z11shared_testfPf,"ax",@progbits
	.sectionflags	@"SHF_BARRIERS=1"
	.sectioninfo	@"SHI_REGISTERS=12"
	.align	128
        .global         _Z11shared_testfPf
        .type           _Z11shared_testfPf,@function
        .size           _Z11shared_testfPf,(.L_x_22 - _Z11shared_testfPf)
        .other          _Z11shared_testfPf,@"STO_CUDA_ENTRY STV_DEFAULT"
_Z11shared_testfPf:
.text._Z11shared_testfPf:
[----:B------:R-:W-:-:S08]  /*0000*/  IMAD.MOV.U32 R1, RZ, RZ, c[0x0][0x28] ;  /* 0x00000a00ff017624 */ /* 0x000fd000078e00ff */
[----:B------:R-:W0:Y:S01]  /*0010*/  S2R R8, SR_TID.X ;  /* 0x0000000000087919 */ /* 0x000e220000002100 */
[----:B------:R-:W-:-:S03]  /*0020*/  IMAD.MOV.U32 R5, RZ, RZ, 0x4 ;  /* 0x00000004ff057424 */ /* 0x000fc600078e00ff */
[----:B------:R-:W0:Y:S02]  /*0030*/  S2R R3, SR_CTAID.X ;  /* 0x0000000000037919 */ /* 0x000e240000002500 */
[----:B0-----:R-:W-:-:S04]  /*0040*/  IMAD R0, R3, c[0x0][0x0], R8 ;  /* 0x0000000003007a24 */ /* 0x001fc800078e0208 */
[----:B------:R-:W-:-:S08]  /*0050*/  IMAD.WIDE R2, R0, R5, c[0x0][0x168] ;  /* 0x00005a0000027625 */ /* 0x000fd000078e0205 */
[----:B------:R-:W2:Y:S01]  /*0060*/  LDG.E.SYS R4, [R2] ;  /* 0x0000000002047381 */ /* 0x000ea200001ee900 */
[----:B------:R-:W-:Y:S02]  /*0070*/  SHF.R.S32.HI R5, RZ, 0x1f, R0 ;  /* 0x0000001fff057819 */ /* 0x000fe40000011400 */
[----:B------:R-:W-:Y:S02]  /*0080*/  IADD3 R6, -R8, 0x400, RZ ;  /* 0x0000040008067810 */ /* 0x000fe40007ffe1ff */
[----:B------:R-:W-:-:S04]  /*0090*/  LEA.HI R5, R5, R0, RZ, 0xb ;  /* 0x0000000005057211 */ /* 0x000fc800078f58ff */
[----:B------:R-:W-:-:S05]  /*00a0*/  LOP3.LUT R7, R5, 0x3ffff800, RZ, 0xc0, !PT ;  /* 0x3ffff80005077812 */ /* 0x000fca00078ec0ff */
[C---:B------:R-:W-:Y:S01]  /*00b0*/  IMAD.IADD R7, R0.reuse, 0x1, -R7 ;  /* 0x0000000100077824 */ /* 0x040fe200078e0a07 */
[----:B------:R-:W-:Y:S02]  /*00c0*/  IADD3 R0, -R0, 0x800, RZ ;  /* 0x0000080000007810 */ /* 0x000fe40007ffe1ff */
[----:B--2---:R-:W-:-:S04]  /*00d0*/  FSETP.GT.AND P0, PT, R4, c[0x0][0x160], PT ;  /* 0x0000580004007a0b */ /* 0x004fc80003f04000 */
[C---:B------:R-:W-:Y:S01]  /*00e0*/  FSEL R5, R4.reuse, c[0x0][0x160], P0 ;  /* 0x0000580004057a08 */ /* 0x040fe20000000000 */
[----:B------:R-:W-:-:S07]  /*00f0*/  FMUL R4, R4, c[0x0][0x160] ;  /* 0x0000580004047a20 */ /* 0x000fce0000400000 */
[----:B------:R-:W-:Y:S04]  /*0100*/  STS [R8.X4], R5 ;  /* 0x0000000508007388 */ /* 0x000fe80000004800 */
[----:B------:R-:W-:Y:S04]  /*0110*/  STS [R7.X4+0x1010], R4 ;  /* 0x0010100407007388 */ /* 0x000fe80000004800 */
[----:B------:R-:W-:Y:S05]  /*0120*/  BAR.SYNC 0x0 ;  /* 0x0000000000007b1d */ /* 0x000fea0000000000 */
[----:B------:R-:W-:Y:S04]  /*0130*/  LDS.U R6, [R6.X4] ;  /* 0x0000000006067984 */ /* 0x000fe80000005800 */
[----:B------:R-:W0:Y:S02]  /*0140*/  LDS.U R9, [R0.X4+0x1010] ;  /* 0x0010100000097984 */ /* 0x000e240000005800 */
[----:B0-----:R-:W-:-:S08]  /*0150*/  FADD R9, R6, R9 ;  /* 0x0000000906097221 */ /* 0x001fd00000000000 */
[----:B------:R-:W-:Y:S01]  /*0160*/  STG.E.SYS [R2], R9 ;  /* 0x0000000902007386 */ /* 0x000fe2000010e900 */
[----:B------:R-:W-:Y:S05]  /*0170*/  EXIT ;  /* 0x000000000000794d */ /* 0x000fea0003800000 */
.L_x_8:
[----:B------:R-:W-:-:S00]  /*0180*/  BRA `(.L_x_8) ;  /* 0xfffffff000007947 */ /* 0x000fc0000383ffff */
[----:B------:R-:W-:-:S00]  /*0190*/  NOP ;  /* 0x0000000000007918 */ /* 0x000fc00000000000 */
[----:B------:R-:W-:-:S00]  /*01a0*/  NOP ;  /* 0x0000000000007918 */ /* 0x000fc00000000000 */
[----:B------:R-:W-:-:S00]  /*01b0*/  NOP ;  /* 0x0000000000007918 */ /* 0x000fc00000000000 */
[----:B------:R-:W-:-:S00]  /*01c0*/  NOP ;  /* 0x0000000000007918 */ /* 0x000fc00000000000 */
[----:B------:R-:W-:-:S00]  /*01d0*/  NOP ;  /* 0x0000000000007918 */ /* 0x000fc00000000000 */
[----:B------:R-:W-:-:S00]  /*01e0*/  NOP ;  /* 0x0000000000007918 */ /* 0x000fc00000000000 */
[----:B------:R-:W-:-:S00]  /*01f0*/  NOP ;  /* 0x0000000000007918 */ /* 0x000fc00000000000 */
.L_x_22:


//--------------------- .text._Z4test6float4PS_   --------------------------
	.section	.text._Z4test6float4PS_,"ax",@progbits
	.sectioninfo	@"SHI_REGISTERS=11"
	.align	128
        .global         _Z4test6float4PS_
        .type           _Z4test6float4PS_,@function
        .size           _Z4test6float4PS_,(.L_x_23 - _Z4test6float4PS_)
        .other          _Z4test6float4PS_,@"STO_CUDA_ENTRY STV_DEFAULT"
_Z4test6float4PS_:
.text._Z4test6float4PS_:
[----:B------:R-:W-:-:S08]  /*0000*/  MOV R1, c[0x0][0x28] ;  /* 0x00000a0000017a02 */ /* 0x000fd00000000f00 */
[----:B------:R-:W0:Y:S01]  /*0010*/  S2R R2, SR_TID.X ;  /* 0x0000000000027919 */ /* 0x000e220000002100 */
[----:B------:R-:W-:-:S05]  /*0020*/  MOV R3, 0x10 ;  /* 0x0000001000037802 */ /* 0x000fca0000000f00 */
[----:B0-----:R-:W-:-:S08]  /*0030*/  IMAD.WIDE R2, R2, R3, c[0x0][0x170] ;  /* 0x00005c0002027625 */ /* 0x001fd000078e0203 */
[----:B------:R-:W2:Y:S02]  /*0040*/  LDG.E.128.SYS R4, [R2] ;  /* 0x0000000002047381 */ /* 0x000ea400001eed00 */
[----:B--2---:R-:W-:Y:S02]  /*0050*/  FFMA R6, R6, c[0x0][0x168], R6 ;  /* 0x00005a0006067a23 */ /* 0x004fe40000000006 */
[----:B------:R-:W-:Y:S02]  /*0060*/  FFMA R4, R4, c[0x0][0x160], R4 ;  /* 0x0000580004047a23 */ /* 0x000fe40000000004 */
[----:B------:R-:W-:Y:S02]  /*0070*/  FFMA R5, R5, c[0x0][0x164], R5 ;  /* 0x0000590005057a23 */ /* 0x000fe40000000005 */
[----:B------:R-:W-:Y:S02]  /*0080*/  FFMA R7, R7, c[0x0][0x16c], R7 ;  /* 0x00005b0007077a23 */ /* 0x000fe40000000007 */
[----:B------:R-:W-:-:S02]  /*0090*/  FFMA R6, R6, c[0x0][0x168], R6 ;  /* 0x00005a0006067a23 */ /* 0x000fc40000000006 */
[----:B------:R-:W-:Y:S02]  /*00a0*/  FFMA R4, R4, c[0x0][0x160], R4 ;  /* 0x0000580004047a23 */ /* 0x000fe40000000004 */
[----:B------:R-:W-:Y:S02]  /*00b0*/  FFMA R5, R5, c[0x0][0x164], R5 ;  /* 0x0000590005057a23 */ /* 0x000fe40000000005 */
        /* <DEDUP_REMOVED lines=57> */
[----:B------:R-:W-:-:S02]  /*0450*/  FFMA R0, R4, R5, R6 ;  /* 0x0000000504007223 */ /* 0x000fc40000000006 */
[----:B------:R-:W-:-:S04]  /*0460*/  FADD R8, R6, R4 ;  /* 0x0000000406087221 */ /* 0x000fc80000000000 */
[----:B------:R-:W-:-:S08]  /*0470*/  FFMA R7, R0, R8, R7 ;  /* 0x0000000800077223 */ /* 0x000fd00000000007 */
[----:B------:R-:W-:Y:S01]  /*0480*/  STG.E.128.SYS [R2], R4 ;  /* 0x0000000402007386 */ /* 0x000fe2000010ed00 */
[----:B------:R-:W-:Y:S05]  /*0490*/  EXIT ;  /* 0x000000000000794d */ /* 0x000fea0003800000 */
.L_x_9:
[----:B------:R-:W-:-:S00]  /*04a0*/  BRA `(.L_x_9) ;  /* 0xfffffff000007947 */ /* 0x000fc0000383ffff */
[----:B------:R-:W-:-:S00]  /*04b0*/  NOP ;  /* 0x0000000000007918 */ /* 0x000fc00000000000 */
[----:B------:R-:W-:-:S00]  /*04c0*/  NOP ;  /* 0x0000000000007918 */ /* 0x000fc00000000000 */
[----:B------:R-:W-:-:S00]  /*04d0*/  NOP ;  /* 0x0000000000007918 */ /* 0x000fc00000000000 */
[----:B------:R-:W-:-:S00]  /*04e0*/  NOP ;  /* 0x0000000000007918 */ /* 0x000fc00000000000 */
[----:B------:R-:W-:-:S00]  /*04f0*/  NOP ;  /* 0x0000000000007918 */ /* 0x000fc00000000000 */
.L_x_23:


//--------------------- .text._Z11nvinfo_testiiPi --------------------------
	.section	.text._Z11nvinfo_testiiPi,"ax",@progbits
	.sectioninfo	@"SHI_REGISTERS=10"
	.align	128
        .global         _Z11nvinfo_testiiPi
        .type           _Z11nvinfo_testiiPi,@function
        .size           _Z11nvinfo_testiiPi,(.L_x_24 - _Z11nvinfo_testiiPi)
        .other          _Z11nvinfo_testiiPi,@"STO_CUDA_ENTRY STV_DEFAULT"
_Z11nvinfo_testiiPi:
.text._Z11nvinfo_testiiPi:
[----:B------:R-:W-:-:S08]  /*0000*/  MOV R1, c[0x0][0x28] ;  /* 0x00000a0000017a02 */ /* 0x000fd00000000f00 */
[----:B------:R-:W0:Y:S01]  /*0010*/  S2R R2, SR_TID.X ;  /* 0x0000000000027919 */ /* 0x000e220000002100 */
[----:B------:R-:W-:-:S03]  /*0020*/  MOV R3, 0x4 ;  /* 0x0000000400037802 */ /* 0x000fc60000000f00 */
[----:B------:R-:W0:Y:S02]  /*0030*/  S2R R7, SR_CTAID.X ;  /* 0x0000000000077919 */ /* 0x000e240000002500 */
[----:B0-----:R-:W-:-:S04]  /*0040*/  IMAD R2, R7, c[0x0][0x0], R2 ;  /* 0x0000000007027a24 */ /* 0x001fc800078e0202 */
[----:B------:R-:W-:-:S08]  /*0050*/  IMAD.WIDE R2, R2, R3, c[0x0][0x168] ;  /* 0x00005a0002027625 */ /* 0x000fd000078e0203 */
[----:B------:R-:W2:Y:S04]  /*0060*/  LDG.E.SYS R5, [R2] ;  /* 0x0000000002057381 */ /* 0x000ea800001ee900 */
[----:B------:R-:W0:Y:S04]  /*0070*/  S2UR UR4, SR_CTAID.Y ;  /* 0x00000000000479c3 */ /* 0x000e280000002600 */
[----:B------:R-:W0:Y:S02]  /*0080*/  S2R R0, SR_CTAID.Z ;  /* 0x0000000000007919 */ /* 0x000e240000002700 */
[----:B0-----:R-:W-:-:S04]  /*0090*/  IADD3 R0, R0, UR4, R7 ;  /* 0x0000000400007c10 */ /* 0x001fc8000fffe007 */
[----:B--2---:R-:W-:-:S08]  /*00a0*/  IADD3 R5, R0, R5, RZ ;  /* 0x0000000500057210 */ /* 0x004fd00007ffe0ff */
[----:B------:R-:W-:Y:S01]  /*00b0*/  STG.E.SYS [R2], R5 ;  /* 0x0000000502007386 */ /* 0x000fe2000010e900 */
[----:B------:R-:W-:Y:S05]  /*00c0*/  EXIT ;  /* 0x000000000000794d */ /* 0x000fea0003800000 */
.L_x_10:
[----:B------:R-:W-:-:S00]  /*00d0*/  BRA `(.L_x_10) ;  /* 0xfffffff000007947 */ /* 0x000fc0000383ffff */
[----:B------:R-:W-:-:S00]  /*00e0*/  NOP ;  /* 0x0000000000007918 */ /* 0x000fc00000000000 */
[----:B------:R-:W-:-:S00]  /*00f0*/  NOP ;  /* 0x0000000000007918 */ /* 0x000fc00000000000 */
.L_x_24:


//--------------------- .text._Z10simpletest4int4Pi --------------------------
	.section	.text._Z10simpletest4int4Pi,"ax",@progbits
	.sectioninfo	@"SHI_REGISTERS=12"
	.align	128
        .global         _Z10simpletest4int4Pi
        .type           _Z10simpletest4int4Pi,@function
        .size           _Z10simpletest4int4Pi,(.L_x_25 - _Z10simpletest4int4Pi)
        .other          _Z10simpletest4int4Pi,@"STO_CUDA_ENTRY STV_DEFAULT"
_Z10simpletest4int4Pi:
.text._Z10simpletest4int4Pi:
[----:B------:R-:W-:-:S08]  /*0000*/  MOV R1, c[0x0][0x28] ;  /* 0x00000a0000017a02 */ /* 0x000fd00000000f00 */
[----:B------:R-:W0:Y:S01]  /*0010*/  S2R R2, SR_CTAID.X ;  /* 0x0000000000027919 */ /* 0x000e220000002500 */
[----:B------:R-:W-:Y:S01]  /*0020*/  UMOV UR4, 32@lo(GlobalC1) ;  /* 0x0000000000047882 */ /* 0x000fe20000000000 */
[----:B------:R-:W-:Y:S01]  /*0030*/  MOV R9, 0x4 ;  /* 0x0000000400097802 */ /* 0x000fe20000000f00 */
[----:B------:R-:W-:Y:S01]  /*0040*/  UMOV UR5, 32@hi(GlobalC1) ;  /* 0x0000000000057882 */ /* 0x000fe20000000000 */
[----:B------:R-:W0:Y:S01]  /*0050*/  S2R R3, SR_TID.X ;  /* 0x0000000000037919 */ /* 0x000e220000002100 */
[----:B------:R-:W-:Y:S01]  /*0060*/  MOV R4, UR4 ;  /* 0x0000000400047c02 */ /* 0x000fe20008000f00 */
[----:B------:R-:W-:Y:S02]  /*0070*/  IMAD.U32 R5, RZ, RZ, UR5 ;  /* 0x00000005ff057e24 */ /* 0x000fe4000f8e00ff */
[----:B0-----:R-:W-:-:S05]  /*0080*/  IMAD R2, R2, c[0x0][0x0], R3 ;  /* 0x0000000002027a24 */ /* 0x001fca00078e0203 */
[----:B------:R-:W-:-:S04]  /*0090*/  SHF.R.S32.HI R3, RZ, 0x1f, R2 ;  /* 0x0000001fff037819 */ /* 0x000fc80000011402 */
[----:B------:R-:W-:-:S04]  /*00a0*/  LEA.HI R3, R3, R2, RZ, 0x4 ;  /* 0x0000000203037211 */ /* 0x000fc800078f20ff */
[----:B------:R-:W-:-:S05]  /*00b0*/  LOP3.LUT R3, R3, 0xfffffff0, RZ, 0xc0, !PT ;  /* 0xfffffff003037812 */ /* 0x000fca00078ec0ff */
[C---:B------:R-:W-:Y:S02]  /*00c0*/  IMAD.IADD R7, R2.reuse, 0x1, -R3 ;  /* 0x0000000102077824 */ /* 0x040fe400078e0a03 */
[----:B------:R-:W-:-:S04]  /*00d0*/  IMAD.WIDE R2, R2, R9, c[0x0][0x170] ;  /* 0x00005c0002027625 */ /* 0x000fc800078e0209 */
[----:B------:R-:W-:-:S04]  /*00e0*/  IMAD.WIDE R4, R7, 0x4, R4 ;  /* 0x0000000407047825 */ /* 0x000fc800078e0204 */
[----:B------:R-:W2:Y:S04]  /*00f0*/  LDG.E.SYS R0, [R2] ;  /* 0x0000000002007381 */ /* 0x000ea800001ee900 */
[----:B------:R-:W2:Y:S01]  /*0100*/  LDG.E.SYS R5, [R4] ;  /* 0x0000000004057381 */ /* 0x000ea200001ee900 */
[----:B------:R-:W-:-:S04]  /*0110*/  MOV R6, c[0x0][0x168] ;  /* 0x00005a0000067a02 */ /* 0x000fc80000000f00 */
[----:B------:R-:W-:-:S12]  /*0120*/  ISETP.GE.AND P0, PT, R6, 0x1, PT ;  /* 0x000000010600780c */ /* 0x000fd80003f06270 */
[----:B------:R-:W-:-:S06]  /*0130*/  @P0 IMAD R6, R9, c[0x0][0x164], RZ ;  /* 0x0000590009060a24 */ /* 0x000fcc00078e02ff */
[----:B------:R-:W0:Y:S01]  /*0140*/  @P0 LDC R6, c[0x3][R6] ;  /* 0x00c0000006060b82 */ /* 0x000e220000000800 */
[----:B--2---:R-:W-:-:S08]  /*0150*/  IMAD R0, R0, c[0x0][0x160], R5 ;  /* 0x0000580000007a24 */ /* 0x004fd000078e0205 */
[----:B------:R-:W0:Y:S02]  /*0160*/  SHFL.UP PT, R7, R0, 0x1, RZ ;  /* 0x0420000000077989 */ /* 0x000e2400000e00ff */
[----:B0-----:R-:W-:-:S08]  /*0170*/  @P0 IMAD.IADD R7, R7, 0x1, R6 ;  /* 0x0000000107070824 */ /* 0x001fd000078e0206 */
[----:B------:R-:W-:Y:S01]  /*0180*/  STG.E.SYS [R2], R7 ;  /* 0x0000000702007386 */ /* 0x000fe2000010e900 */
[----:B------:R-:W-:Y:S05]  /*0190*/  EXIT ;  /* 0x000000000000794d */ /* 0x000fea0003800000 */
.L_x_11:
[----:B------:R-:W-:-:S00]  /*01a0*/  BRA `(.L_x_11) ;  /* 0xfffffff000007947 */ /* 0x000fc0000383ffff */
[----:B------:R-:W-:-:S00]  /*01b0*/  NOP ;  /* 0x0000000000007918 */ /* 0x000fc00000000000 */
[----:B------:R-:W-:-:S00]  /*01c0*/  NOP ;  /* 0x0000000000007918 */ /* 0x000fc00000000000 */
[----:B------:R-:W-:-:S00]  /*01d0*/  NOP ;  /* 0x0000000000007918 */ /* 0x000fc00000000000 */
[----:B------:R-:W-:-:S00]  /*01e0*/  NOP ;  /* 0x0000000000007918 */ /* 0x000fc00000000000 */
[----:B------:R-:W-:-:S00]  /*01f0*/  NOP ;  /* 0x0000000000007918 */ /* 0x000fc00000000000 */
.L_x_25:


//--------------------- .nv.global.init           --------------------------
	.section	.nv.global.init,"aw",@progbits
	.align	8
.nv.global.init:
	.type		flist,@object
	.size		flist,(__cudart_i2opi_f - flist)
flist:
        /*0000*/ 	.byte	0x08, 0x00, 0x00, 0x00, 0x00, 0x00, 0x00, 0x00, 0x10, 0x00, 0x00, 0x00, 0x00, 0x00, 0x00, 0x00
        /*0010*/ 	.byte	0x18, 0x00, 0x00, 0x00, 0x00, 0x00, 0x00, 0x00, 0x20, 0x00, 0x00, 0x00, 0x00, 0x00, 0x00, 0x00
        /*0020*/ 	.byte	0x28, 0x00, 0x00, 0x00, 0x00, 0x00, 0x00, 0x00, 0x30, 0x00, 0x00, 0x00, 0x00, 0x00, 0x00, 0x00
        /*0030*/ 	.byte	0x38, 0x00, 0x00, 0x00, 0x00, 0x00, 0x00, 0x00
	.type		__cudart_i2opi_f,@object
	.size		__cudart_i2opi_f,($str - __cudart_i2opi_f)
__cudart_i2opi_f:
        /*0038*/ 	.byte	0x41, 0x90, 0x43, 0x3c, 0x99, 0x95, 0x62, 0xdb, 0xc0, 0xdd, 0x34, 0xf5, 0xd1, 0x57, 0x27, 0xfc
        /*0048*/ 	.byte	0x29, 0x15, 0x44, 0x4e, 0x6e, 0x83, 0xf9, 0xa2
	.type		$str,@object
	.size		$str,(.L_6 - $str)
$str:
        /*0050*/ 	.byte	0x61, 0x5b, 0x25, 0x64, 0x5d, 0x20, 0x3d, 0x20, 0x25, 0x64, 0x0a, 0x00
.L_6:


//--------------------- .nv.shared._Z7argtestPiS_S_ --------------------------
	.section	.nv.shared._Z7argtestPiS_S_,"aw",@nobits
	.align	16


//--------------------- .nv.global                --------------------------
	.section	.nv.global,"aw",@nobits
	.align	4
.nv.global:
	.type		GlobalC1,@object
	.size		GlobalC1,(GlobalC2 - GlobalC1)
GlobalC1:
	.zero		28
	.type		GlobalC2,@object
	.size		GlobalC2,(.L_4 - GlobalC2)
GlobalC2:
	.zero		132
.L_4:


//--------------------- .nv.shared._Z10local_testiiPi --------------------------
	.section	.nv.shared._Z10local_testiiPi,"aw",@nobits
	.align	16


//--------------------- .nv.shared._Z5childPii    --------------------------
	.section	.nv.shared._Z5childPii,"aw",@nobits
	.align	16


//--------------------- .nv.shared._Z11shared_testfPf --------------------------
	.section	.nv.shared._Z11shared_testfPf,"aw",@nobits
	.align	16
.nv.shared._Z11shared_testfPf:
	.zero		4112


//--------------------- .nv.shared._Z4test6float4PS_ --------------------------
	.section	.nv.shared._Z4test6float4PS_,"aw",@nobits
	.align	16


//--------------------- .nv.shared._Z11nvinfo_testiiPi --------------------------
	.section	.nv.shared._Z11nvinfo_testiiPi,"aw",@nobits
	.align	16


//--------------------- .nv.shared._Z10simpletest4int4Pi --------------------------
	.section	.nv.shared._Z10simpletest4int4Pi,"aw",@nobits
	.align	16


//--------------------- SYMBOLS --------------------------

	.type		texRef2d,@"STT_CUDA_TEXTURE"
	.type		texRef1d,@"STT_CUDA_TEXTURE"
	.type		inputSurfRef,@"STT_CUDA_SURFACE"
	.type		outputSurfRef,@"STT_CUDA_SURFACE"
	.type		vprintf,@function
